def matmul_kernel(
    a_ptr,
    b_ptr,
    c_ptr,
    M,
    N,
    K,
    stride_am,
    stride_ak,
    stride_bk,
    stride_bn,
    stride_cm,
    stride_cn,
    BLOCK_M: tl.constexpr,
    BLOCK_N: tl.constexpr,
    BLOCK_K: tl.constexpr,
    GROUP_M: tl.constexpr,
):
    pid = tl.program_id(axis=0)
    num_pid_m = tl.cdiv(M, BLOCK_M)
    num_pid_n = tl.cdiv(N, BLOCK_N)
    num_pid_in_group = GROUP_M * num_pid_n
    group_id = pid // num_pid_in_group
    first_pid_m = group_id * GROUP_M
    group_size_m = min(num_pid_m - first_pid_m, GROUP_M)
    pid_m = first_pid_m + ((pid % num_pid_in_group) % group_size_m)
    pid_n = (pid % num_pid_in_group) // group_size_m

    offs_am = (pid_m * BLOCK_M + tl.arange(0, BLOCK_M)) % M
    offs_bn = (pid_n * BLOCK_N + tl.arange(0, BLOCK_N)) % N
    offs_k = tl.arange(0, BLOCK_K)
    a_ptrs = a_ptr + offs_am[:, None] * stride_am + offs_k[None, :] * stride_ak
    b_ptrs = b_ptr + offs_k[:, None] * stride_bk + offs_bn[None, :] * stride_bn

    acc = tl.zeros((BLOCK_M, BLOCK_N), dtype=tl.float32)
    for kk in range(0, tl.cdiv(K, BLOCK_K)):
        a = tl.load(a_ptrs, mask=offs_k[None, :] < K - kk * BLOCK_K, other=0.0)
        b = tl.load(b_ptrs, mask=offs_k[:, None] < K - kk * BLOCK_K, other=0.0)
        acc = tl.dot(a, b, acc)
        a_ptrs += BLOCK_K * stride_ak
        b_ptrs += BLOCK_K * stride_bk

    c = acc.to(c_ptr.dtype.element_ty)
    offs_cm = pid_m * BLOCK_M + tl.arange(0, BLOCK_M)
    offs_cn = pid_n * BLOCK_N + tl.arange(0, BLOCK_N)
    c_ptrs = c_ptr + offs_cm[:, None] * stride_cm + offs_cn[None, :] * stride_cn
    mask = (offs_cm[:, None] < M) & (offs_cn[None, :] < N)
    tl.store(c_ptrs, c, mask=mask)

# config = {"BLOCK_K": 32, "BLOCK_M": 256, "BLOCK_N": 256, "GROUP_M": 8, "arch": "sm_90", "dtype": "fp16", "num_ctas": 4, "num_stages": 3, "num_warps": 4}
# arch = sm_90


// ===== COMPILED SASS (sm_90a) =====

	.target	sm_90a

	.elftype	@"ET_EXEC"


//--------------------- .note.nv.tkinfo           --------------------------
	.section	.note.nv.tkinfo,"",@"SHT_NOTE"
	.sectionflags	@"SHF_NOTE_NV_TKINFO"
	.tkinfo
        /*0018*/ 	.word	0x00000002
        /*0030*/ 	.string	""
        /*0030*/ 	.string	"ptxas"
        /*0030*/ 	.string	"Cuda compilation tools, release 13.0, V13.0.88"
        /*0030*/ 	.string	"Build cuda_13.0.r13.0/compiler.36424714_0"
        /*0030*/ 	.string	"-v  -suppress-debug-info  -lineinfo  -arch sm_90a "



//--------------------- .note.nv.cuinfo           --------------------------
	.section	.note.nv.cuinfo,"",@"SHT_NOTE"
	.sectionflags	@"SHF_NOTE_NV_CUINFO"
        /*0018*/ 	.short	0x0002
        /*001a*/ 	.short	0x005a
        /*001c*/ 	.short	0x0082
	.zero		2


//--------------------- .nv.info                  --------------------------
	.section	.nv.info,"",@"SHT_CUDA_INFO"
	.align	4


	//----- nvinfo : EIATTR_REGCOUNT
	.align		4
        /*0000*/ 	.byte	0x04, 0x2f
        /*0002*/ 	.short	(.L_1 - .L_0)
	.align		4
.L_0:
        /*0004*/ 	.word	index@(matmul_kernel)
        /*0008*/ 	.word	0x000000ff


	//----- nvinfo : EIATTR_FRAME_SIZE
	.align		4
.L_1:
        /*000c*/ 	.byte	0x04, 0x11
        /*000e*/ 	.short	(.L_3 - .L_2)
	.align		4
.L_2:
        /*0010*/ 	.word	index@(matmul_kernel)
        /*0014*/ 	.word	0x00000000


	//----- nvinfo : EIATTR_MIN_STACK_SIZE
	.align		4
.L_3:
        /*0018*/ 	.byte	0x04, 0x12
        /*001a*/ 	.short	(.L_5 - .L_4)
	.align		4
.L_4:
        /*001c*/ 	.word	index@(matmul_kernel)
        /*0020*/ 	.word	0x00000000
.L_5:


//--------------------- .nv.compat                --------------------------
	.section	.nv.compat,"",@"SHT_CUDA_COMPAT_INFO"
	.align	4
        /*0000*/ 	.byte	0x02, 0x09, 0x01, 0x00, 0x02, 0x02, 0x04, 0x00, 0x02, 0x05, 0x05, 0x00, 0x03, 0x07, 0x01, 0x01
        /*0010*/ 	.byte	0x02, 0x03, 0x00, 0x00, 0x02, 0x06, 0x01, 0x00, 0x04, 0x0b, 0x08, 0x00, 0x00, 0x00, 0x00, 0x00
        /*0020*/ 	.byte	0x00, 0x00, 0x00, 0x00


//--------------------- .nv.info.matmul_kernel    --------------------------
	.section	.nv.info.matmul_kernel,"",@"SHT_CUDA_INFO"
	.sectionflags	@""
	.align	4


	//----- nvinfo : EIATTR_CUDA_API_VERSION
	.align		4
        /*0000*/ 	.byte	0x04, 0x37
        /*0002*/ 	.short	(.L_7 - .L_6)
.L_6:
        /*0004*/ 	.word	0x00000082


	//----- nvinfo : EIATTR_KPARAM_INFO
	.align		4
.L_7:
        /*0008*/ 	.byte	0x04, 0x17
        /*000a*/ 	.short	(.L_9 - .L_8)
.L_8:
        /*000c*/ 	.word	0x00000000
        /*0010*/ 	.short	0x000d
        /*0012*/ 	.short	0x0048
        /*0014*/ 	.byte	0x00, 0xf4, 0x21, 0x00


	//----- nvinfo : EIATTR_KPARAM_INFO
	.align		4
.L_9:
        /*0018*/ 	.byte	0x04, 0x17
        /*001a*/ 	.short	(.L_11 - .L_10)
.L_10:
        /*001c*/ 	.word	0x00000000
        /*0020*/ 	.short	0x000c
        /*0022*/ 	.short	0x0040
        /*0024*/ 	.byte	0x00, 0xf4, 0x21, 0x00


	//----- nvinfo : EIATTR_KPARAM_INFO
	.align		4
.L_11:
        /*0028*/ 	.byte	0x04, 0x17
        /*002a*/ 	.short	(.L_13 - .L_12)
.L_12:
        /*002c*/ 	.word	0x00000000
        /*0030*/ 	.short	0x000b
        /*0032*/ 	.short	0x0038
        /*0034*/ 	.byte	0x00, 0xf0, 0x11, 0x00


	//----- nvinfo : EIATTR_KPARAM_INFO
	.align		4
.L_13:
        /*0038*/ 	.byte	0x04, 0x17
        /*003a*/ 	.short	(.L_15 - .L_14)
.L_14:
        /*003c*/ 	.word	0x00000000
        /*0040*/ 	.short	0x000a
        /*0042*/ 	.short	0x0034
        /*0044*/ 	.byte	0x00, 0xf0, 0x11, 0x00


	//----- nvinfo : EIATTR_KPARAM_INFO
	.align		4
.L_15:
        /*0048*/ 	.byte	0x04, 0x17
        /*004a*/ 	.short	(.L_17 - .L_16)
.L_16:
        /*004c*/ 	.word	0x00000000
        /*0050*/ 	.short	0x0009
        /*0052*/ 	.short	0x0030
        /*0054*/ 	.byte	0x00, 0xf0, 0x11, 0x00


	//----- nvinfo : EIATTR_KPARAM_INFO
	.align		4
.L_17:
        /*0058*/ 	.byte	0x04, 0x17
        /*005a*/ 	.short	(.L_19 - .L_18)
.L_18:
        /*005c*/ 	.word	0x00000000
        /*0060*/ 	.short	0x0008
        /*0062*/ 	.short	0x002c
        /*0064*/ 	.byte	0x00, 0xf0, 0x11, 0x00


	//----- nvinfo : EIATTR_KPARAM_INFO
	.align		4
.L_19:
        /*0068*/ 	.byte	0x04, 0x17
        /*006a*/ 	.short	(.L_21 - .L_20)
.L_20:
        /*006c*/ 	.word	0x00000000
        /*0070*/ 	.short	0x0007
        /*0072*/ 	.short	0x0028
        /*0074*/ 	.byte	0x00, 0xf0, 0x11, 0x00


	//----- nvinfo : EIATTR_KPARAM_INFO
	.align		4
.L_21:
        /*0078*/ 	.byte	0x04, 0x17
        /*007a*/ 	.short	(.L_23 - .L_22)
.L_22:
        /*007c*/ 	.word	0x00000000
        /*0080*/ 	.short	0x0006
        /*0082*/ 	.short	0x0024
        /*0084*/ 	.byte	0x00, 0xf0, 0x11, 0x00


	//----- nvinfo : EIATTR_KPARAM_INFO
	.align		4
.L_23:
        /*0088*/ 	.byte	0x04, 0x17
        /*008a*/ 	.short	(.L_25 - .L_24)
.L_24:
        /*008c*/ 	.word	0x00000000
        /*0090*/ 	.short	0x0005
        /*0092*/ 	.short	0x0020
        /*0094*/ 	.byte	0x00, 0xf0, 0x11, 0x00


	//----- nvinfo : EIATTR_KPARAM_INFO
	.align		4
.L_25:
        /*0098*/ 	.byte	0x04, 0x17
        /*009a*/ 	.short	(.L_27 - .L_26)
.L_26:
        /*009c*/ 	.word	0x00000000
        /*00a0*/ 	.short	0x0004
        /*00a2*/ 	.short	0x001c
        /*00a4*/ 	.byte	0x00, 0xf0, 0x11, 0x00


	//----- nvinfo : EIATTR_KPARAM_INFO
	.align		4
.L_27:
        /*00a8*/ 	.byte	0x04, 0x17
        /*00aa*/ 	.short	(.L_29 - .L_28)
.L_28:
        /*00ac*/ 	.word	0x00000000
        /*00b0*/ 	.short	0x0003
        /*00b2*/ 	.short	0x0018
        /*00b4*/ 	.byte	0x00, 0xf0, 0x11, 0x00


	//----- nvinfo : EIATTR_KPARAM_INFO
	.align		4
.L_29:
        /*00b8*/ 	.byte	0x04, 0x17
        /*00ba*/ 	.short	(.L_31 - .L_30)
.L_30:
        /*00bc*/ 	.word	0x00000000
        /*00c0*/ 	.short	0x0002
        /*00c2*/ 	.short	0x0010
        /*00c4*/ 	.byte	0x00, 0xf4, 0x21, 0x00


	//----- nvinfo : EIATTR_KPARAM_INFO
	.align		4
.L_31:
        /*00c8*/ 	.byte	0x04, 0x17
        /*00ca*/ 	.short	(.L_33 - .L_32)
.L_32:
        /*00cc*/ 	.word	0x00000000
        /*00d0*/ 	.short	0x0001
        /*00d2*/ 	.short	0x0008
        /*00d4*/ 	.byte	0x00, 0xf4, 0x21, 0x00


	//----- nvinfo : EIATTR_KPARAM_INFO
	.align		4
.L_33:
        /*00d8*/ 	.byte	0x04, 0x17
        /*00da*/ 	.short	(.L_35 - .L_34)
.L_34:
        /*00dc*/ 	.word	0x00000000
        /*00e0*/ 	.short	0x0000
        /*00e2*/ 	.short	0x0000
        /*00e4*/ 	.byte	0x00, 0xf4, 0x21, 0x00


	//----- nvinfo : EIATTR_EXPLICIT_CLUSTER
	.align		4
.L_35:
        /*00e8*/ 	.byte	0x01, 0x3e
	.zero		2


	//----- nvinfo : EIATTR_CTA_PER_CLUSTER
	.align		4
        /*00ec*/ 	.byte	0x04, 0x3d
        /*00ee*/ 	.short	(.L_37 - .L_36)
.L_36:
        /*00f0*/ 	.word	0x00000004
        /*00f4*/ 	.word	0x00000001
        /*00f8*/ 	.word	0x00000001


	//----- nvinfo : EIATTR_SPARSE_MMA_MASK
	.align		4
.L_37:
        /*00fc*/ 	.byte	0x03, 0x50
        /*00fe*/ 	.short	0x0000


	//----- nvinfo : EIATTR_MAXREG_COUNT
	.align		4
        /*0100*/ 	.byte	0x03, 0x1b
        /*0102*/ 	.short	0x00ff


	//----- nvinfo : EIATTR_NUM_BARRIERS
	.align		4
        /*0104*/ 	.byte	0x02, 0x4c
        /*0106*/ 	.byte	0x01
	.zero		1


	//----- nvinfo : EIATTR_MERCURY_ISA_VERSION
	.align		4
        /*0108*/ 	.byte	0x03, 0x5f
        /*010a*/ 	.short	0x0101


	//----- nvinfo : EIATTR_EXIT_INSTR_OFFSETS
	.align		4
        /*010c*/ 	.byte	0x04, 0x1c
        /*010e*/ 	.short	(.L_39 - .L_38)


	//   ....[0]....
.L_38:
        /*0110*/ 	.word	0x00009890


	//   ....[1]....
        /*0114*/ 	.word	0x000098c0


	//----- nvinfo : EIATTR_REQNTID
	.align		4
.L_39:
        /*0118*/ 	.byte	0x04, 0x10
        /*011a*/ 	.short	(.L_41 - .L_40)
.L_40:
        /*011c*/ 	.word	0x00000080
        /*0120*/ 	.word	0x00000001
        /*0124*/ 	.word	0x00000001


	//----- nvinfo : EIATTR_CBANK_PARAM_SIZE
	.align		4
.L_41:
        /*0128*/ 	.byte	0x03, 0x19
        /*012a*/ 	.short	0x0050


	//----- nvinfo : EIATTR_PARAM_CBANK
	.align		4
        /*012c*/ 	.byte	0x04, 0x0a
        /*012e*/ 	.short	(.L_43 - .L_42)
	.align		4
.L_42:
        /*0130*/ 	.word	index@(.nv.constant0.matmul_kernel)
        /*0134*/ 	.short	0x0210
        /*0136*/ 	.short	0x0050


	//----- nvinfo : EIATTR_SW_WAR
	.align		4
.L_43:
        /*0138*/ 	.byte	0x04, 0x36
        /*013a*/ 	.short	(.L_45 - .L_44)
.L_44:
        /*013c*/ 	.word	0x00000008
.L_45:


//--------------------- .nv.callgraph             --------------------------
	.section	.nv.callgraph,"",@"SHT_CUDA_CALLGRAPH"
	.align	4
	.sectionentsize	8
	.align		4
        /*0000*/ 	.word	0x00000000
	.align		4
        /*0004*/ 	.word	0xffffffff
	.align		4
        /*0008*/ 	.word	0x00000000
	.align		4
        /*000c*/ 	.word	0xfffffffe
	.align		4
        /*0010*/ 	.word	0x00000000
	.align		4
        /*0014*/ 	.word	0xfffffffd
	.align		4
        /*0018*/ 	.word	0x00000000
	.align		4
        /*001c*/ 	.word	0xfffffffc


//--------------------- .text.matmul_kernel       --------------------------
	.section	.text.matmul_kernel,"ax",@progbits
	.align	128
        .global         matmul_kernel
        .type           matmul_kernel,@function
        .size           matmul_kernel,(.L_x_3 - matmul_kernel)
        .other          matmul_kernel,@"STO_CUDA_ENTRY STV_DEFAULT"
matmul_kernel:
.text.matmul_kernel:
[----:B------:R-:W-:Y:S08]  /*0000*/  LDC R1, c[0x0][0x28] ;  /* 0x00000a00ff017b82 */ /* 0x000ff00000000800 */
[----:B------:R-:W0:Y:S01]  /*0010*/  LDC.64 R32, c[0x0][0x228] ;  /* 0x00008a00ff207b82 */ /* 0x000e220000000a00 */
[----:B------:R-:W1:Y:S01]  /*0020*/  S2R R251, SR_CgaCtaId ;  /* 0x0000000000fb7919 */ /* 0x000e620000008800 */
[----:B------:R-:W-:Y:S01]  /*0030*/  ULDC.64 UR14, c[0x0][0x208] ;  /* 0x00008200000e7ab9 */ /* 0x000fe20000000a00 */
[----:B------:R-:W-:-:S02]  /*0040*/  CS2R R92, SRZ ;  /* 0x00000000005c7805 */ /* 0x000fc4000001ff00 */
[----:B------:R-:W-:Y:S02]  /*0050*/  CS2R R94, SRZ ;  /* 0x00000000005e7805 */ /* 0x000fe4000001ff00 */
[----:B------:R-:W-:Y:S02]  /*0060*/  CS2R R96, SRZ ;  /* 0x0000000000607805 */ /* 0x000fe4000001ff00 */
[----:B------:R-:W-:Y:S02]  /*0070*/  CS2R R98, SRZ ;  /* 0x0000000000627805 */ /* 0x000fe4000001ff00 */
[----:B------:R-:W-:Y:S01]  /*0080*/  CS2R R100, SRZ ;  /* 0x0000000000647805 */ /* 0x000fe2000001ff00 */
[----:B------:R-:W2:Y:S01]  /*0090*/  S2UR UR4, SR_CTAID.X ;  /* 0x00000000000479c3 */ /* 0x000ea20000002500 */
[----:B------:R-:W-:Y:S02]  /*00a0*/  CS2R R102, SRZ ;  /* 0x0000000000667805 */ /* 0x000fe4000001ff00 */
[----:B------:R-:W-:-:S02]  /*00b0*/  CS2R R104, SRZ ;  /* 0x0000000000687805 */ /* 0x000fc4000001ff00 */
[----:B------:R-:W-:Y:S02]  /*00c0*/  CS2R R106, SRZ ;  /* 0x00000000006a7805 */ /* 0x000fe4000001ff00 */
[----:B------:R-:W-:Y:S02]  /*00d0*/  CS2R R108, SRZ ;  /* 0x00000000006c7805 */ /* 0x000fe4000001ff00 */
[----:B------:R-:W-:Y:S02]  /*00e0*/  CS2R R110, SRZ ;  /* 0x00000000006e7805 */ /* 0x000fe4000001ff00 */
[----:B------:R-:W-:Y:S02]  /*00f0*/  CS2R R44, SRZ ;  /* 0x00000000002c7805 */ /* 0x000fe4000001ff00 */
        /* <DEDUP_REMOVED lines=8> */
[----:B------:R-:W-:Y:S01]  /*0180*/  CS2R R62, SRZ ;  /* 0x00000000003e7805 */ /* 0x000fe2000001ff00 */
[----:B0-----:R-:W-:Y:S01]  /*0190*/  VIADD R0, R33, 0xff ;  /* 0x000000ff21007836 */ /* 0x001fe20000000000 */
[----:B------:R-:W-:Y:S02]  /*01a0*/  CS2R R64, SRZ ;  /* 0x0000000000407805 */ /* 0x000fe4000001ff00 */
[----:B------:R-:W-:Y:S02]  /*01b0*/  CS2R R66, SRZ ;  /* 0x0000000000427805 */ /* 0x000fe4000001ff00 */
[----:B------:R-:W-:Y:S02]  /*01c0*/  CS2R R68, SRZ ;  /* 0x0000000000447805 */ /* 0x000fe4000001ff00 */
[----:B------:R-:W-:Y:S02]  /*01d0*/  CS2R R70, SRZ ;  /* 0x0000000000467805 */ /* 0x000fe4000001ff00 */
[----:B------:R-:W-:-:S02]  /*01e0*/  SHF.R.S32.HI R3, RZ, 0x1f, R0 ;  /* 0x0000001fff037819 */ /* 0x000fc40000011400 */
[----:B------:R-:W-:Y:S02]  /*01f0*/  CS2R R72, SRZ ;  /* 0x0000000000487805 */ /* 0x000fe4000001ff00 */
[----:B------:R-:W-:Y:S02]  /*0200*/  CS2R R74, SRZ ;  /* 0x00000000004a7805 */ /* 0x000fe4000001ff00 */
[----:B--2---:R-:W-:Y:S01]  /*0210*/  I2FP.F32.U32 R5, UR4 ;  /* 0x0000000400057c45 */ /* 0x004fe20008201000 */
[----:B------:R-:W-:Y:S01]  /*0220*/  ULDC UR4, c[0x0][0x150] ;  /* 0x0000540000047ab9 */ /* 0x000fe20000000800 */
[----:B------:R-:W-:Y:S02]  /*0230*/  LEA.HI R3, R3, R0, RZ, 0x8 ;  /* 0x0000000003037211 */ /* 0x000fe400078f40ff */
[----:B------:R-:W-:Y:S02]  /*0240*/  CS2R R76, SRZ ;  /* 0x00000000004c7805 */ /* 0x000fe4000001ff00 */
[----:B------:R-:W-:Y:S01]  /*0250*/  CS2R R78, SRZ ;  /* 0x00000000004e7805 */ /* 0x000fe2000001ff00 */
[----:B------:R-:W-:Y:S01]  /*0260*/  FMUL R5, R5, UR4 ;  /* 0x0000000405057c20 */ /* 0x000fe20008400000 */
[----:B------:R-:W-:-:S02]  /*0270*/  SHF.R.S32.HI R3, RZ, 0x8, R3 ;  /* 0x00000008ff037819 */ /* 0x000fc40000011403 */
[----:B------:R-:W-:Y:S02]  /*0280*/  CS2R R80, SRZ ;  /* 0x0000000000507805 */ /* 0x000fe4000001ff00 */
[----:B-1----:R-:W-:Y:S02]  /*0290*/  R2UR UR4, R251 ;  /* 0x00000000fb0472ca */ /* 0x002fe400000e0000 */
[----:B------:R-:W-:Y:S02]  /*02a0*/  CS2R R82, SRZ ;  /* 0x0000000000527805 */ /* 0x000fe4000001ff00 */
[----:B------:R-:W-:Y:S01]  /*02b0*/  CS2R R84, SRZ ;  /* 0x0000000000547805 */ /* 0x000fe2000001ff00 */
[----:B------:R-:W-:Y:S01]  /*02c0*/  IMAD.SHL.U32 R4, R3, 0x8, RZ ;  /* 0x0000000803047824 */ /* 0x000fe200078e00ff */
[----:B------:R-:W0:Y:S01]  /*02d0*/  F2I.U32.TRUNC.NTZ R5, R5 ;  /* 0x0000000500057305 */ /* 0x000e22000020f000 */
[----:B------:R-:W-:-:S03]  /*02e0*/  CS2R R86, SRZ ;  /* 0x0000000000567805 */ /* 0x000fc6000001ff00 */
[----:B------:R-:W-:-:S04]  /*02f0*/  IABS R7, R4 ;  /* 0x0000000400077213 */ /* 0x000fc80000000000 */
[----:B------:R-:W1:Y:S01]  /*0300*/  I2F.RP R0, R7 ;  /* 0x0000000700007306 */ /* 0x000e620000209400 */
[----:B0-----:R-:W-:-:S07]  /*0310*/  IABS R11, R5 ;  /* 0x00000005000b7213 */ /* 0x001fce0000000000 */
[----:B-1----:R-:W0:Y:S02]  /*0320*/  MUFU.RCP R0, R0 ;  /* 0x0000000000007308 */ /* 0x002e240000001000 */
[----:B0-----:R-:W-:Y:S01]  /*0330*/  VIADD R2, R0, 0xffffffe ;  /* 0x0ffffffe00027836 */ /* 0x001fe20000000000 */
[----:B------:R-:W-:-:S05]  /*0340*/  IABS R0, R4 ;  /* 0x0000000400007213 */ /* 0x000fca0000000000 */
[----:B------:R0:W1:Y:S01]  /*0350*/  F2I.FTZ.U32.TRUNC.NTZ R3, R2 ;  /* 0x0000000200037305 */ /* 0x000062000021f000 */
[----:B------:R-:W-:Y:S02]  /*0360*/  IMAD.MOV R0, RZ, RZ, -R0 ;  /* 0x000000ffff007224 */ /* 0x000fe400078e0a00 */
[----:B0-----:R-:W-:Y:S02]  /*0370*/  IMAD.MOV.U32 R2, RZ, RZ, RZ ;  /* 0x000000ffff027224 */ /* 0x001fe400078e00ff */
[----:B-1----:R-:W-:-:S04]  /*0380*/  IMAD.MOV R6, RZ, RZ, -R3 ;  /* 0x000000ffff067224 */ /* 0x002fc800078e0a03 */
[----:B------:R-:W-:-:S04]  /*0390*/  IMAD R9, R6, R7, RZ ;  /* 0x0000000706097224 */ /* 0x000fc800078e02ff */
[----:B------:R-:W-:-:S06]  /*03a0*/  IMAD.HI.U32 R2, R3, R9, R2 ;  /* 0x0000000903027227 */ /* 0x000fcc00078e0002 */
[----:B------:R-:W-:-:S04]  /*03b0*/  IMAD.HI.U32 R2, R2, R11, RZ ;  /* 0x0000000b02027227 */ /* 0x000fc800078e00ff */
[----:B------:R-:W-:-:S05]  /*03c0*/  IMAD R0, R2, R0, R11 ;  /* 0x0000000002007224 */ /* 0x000fca00078e020b */
[----:B------:R-:W-:-:S13]  /*03d0*/  ISETP.GT.U32.AND P1, PT, R7, R0, PT ;  /* 0x000000000700720c */ /* 0x000fda0003f24070 */
[----:B------:R-:W-:Y:S02]  /*03e0*/  @!P1 IMAD.IADD R0, R0, 0x1, -R7 ;  /* 0x0000000100009824 */ /* 0x000fe400078e0a07 */
[----:B------:R-:W-:Y:S01]  /*03f0*/  @!P1 VIADD R2, R2, 0x1 ;  /* 0x0000000102029836 */ /* 0x000fe20000000000 */
[----:B------:R-:W-:Y:S02]  /*0400*/  ISETP.NE.AND P1, PT, R4, RZ, PT ;  /* 0x000000ff0400720c */ /* 0x000fe40003f25270 */
[----:B------:R-:W-:Y:S02]  /*0410*/  ISETP.GE.U32.AND P0, PT, R0, R7, PT ;  /* 0x000000070000720c */ /* 0x000fe40003f06070 */
[----:B------:R-:W-:-:S04]  /*0420*/  LOP3.LUT R0, R5, R4, RZ, 0x3c, !PT ;  /* 0x0000000405007212 */ /* 0x000fc800078e3cff */
[----:B------:R-:W-:Y:S01]  /*0430*/  ISETP.GE.AND P2, PT, R0, RZ, PT ;  /* 0x000000ff0000720c */ /* 0x000fe20003f46270 */
[----:B------:R-:W-:-:S05]  /*0440*/  VIADD R0, R32, 0xff ;  /* 0x000000ff20007836 */ /* 0x000fca0000000000 */
[----:B------:R-:W-:Y:S01]  /*0450*/  SHF.R.S32.HI R3, RZ, 0x1f, R0 ;  /* 0x0000001fff037819 */ /* 0x000fe20000011400 */
[----:B------:R-:W-:-:S03]  /*0460*/  @P0 VIADD R2, R2, 0x1 ;  /* 0x0000000102020836 */ /* 0x000fc60000000000 */
[----:B------:R-:W-:-:S03]  /*0470*/  LEA.HI R3, R3, R0, RZ, 0x8 ;  /* 0x0000000003037211 */ /* 0x000fc600078f40ff */
[----:B------:R-:W-:Y:S01]  /*0480*/  @!P2 IMAD.MOV R2, RZ, RZ, -R2 ;  /* 0x000000ffff02a224 */ /* 0x000fe200078e0a02 */
[----:B------:R-:W-:-:S05]  /*0490*/  @!P1 LOP3.LUT R2, RZ, R4, RZ, 0x33, !PT ;  /* 0x00000004ff029212 */ /* 0x000fca00078e33ff */
[----:B------:R-:W-:Y:S02]  /*04a0*/  IMAD.SHL.U32 R6, R2, 0x8, RZ ;  /* 0x0000000802067824 */ /* 0x000fe400078e00ff */
[----:B------:R-:W-:-:S03]  /*04b0*/  IMAD.MOV R2, RZ, RZ, -R2 ;  /* 0x000000ffff027224 */ /* 0x000fc600078e0a02 */
[----:B------:R-:W-:Y:S01]  /*04c0*/  LEA.HI.SX32 R3, R3, -R6, 0x18 ;  /* 0x8000000603037211 */ /* 0x000fe200078fc2ff */
[----:B------:R-:W-:-:S03]  /*04d0*/  IMAD R4, R4, R2, R5 ;  /* 0x0000000204047224 */ /* 0x000fc600078e0205 */
[----:B------:R-:W-:Y:S02]  /*04e0*/  VIMNMX R11, R3, 0x8, PT ;  /* 0x00000008030b7848 */ /* 0x000fe40003fe0100 */
[----:B------:R-:W-:Y:S02]  /*04f0*/  IABS R9, R4 ;  /* 0x0000000400097213 */ /* 0x000fe40000000000 */
[----:B------:R-:W-:-:S04]  /*0500*/  IABS R7, R11 ;  /* 0x0000000b00077213 */ /* 0x000fc80000000000 */
[----:B------:R-:W0:Y:S08]  /*0510*/  I2F.RP R0, R7 ;  /* 0x0000000700007306 */ /* 0x000e300000209400 */
[----:B0-----:R-:W0:Y:S02]  /*0520*/  MUFU.RCP R0, R0 ;  /* 0x0000000000007308 */ /* 0x001e240000001000 */
[----:B0-----:R-:W-:-:S06]  /*0530*/  VIADD R3, R0, 0xffffffe ;  /* 0x0ffffffe00037836 */ /* 0x001fcc0000000000 */
[----:B------:R-:W0:Y:S02]  /*0540*/  F2I.FTZ.U32.TRUNC.NTZ R3, R3 ;  /* 0x0000000300037305 */ /* 0x000e24000021f000 */
[----:B0-----:R-:W-:-:S04]  /*0550*/  IMAD.MOV R8, RZ, RZ, -R3 ;  /* 0x000000ffff087224 */ /* 0x001fc800078e0a03 */
[----:B------:R-:W-:Y:S01]  /*0560*/  IMAD.MOV.U32 R2, RZ, RZ, R8 ;  /* 0x000000ffff027224 */ /* 0x000fe200078e0008 */
[----:B------:R-:W-:-:S03]  /*0570*/  IABS R8, R11 ;  /* 0x0000000b00087213 */ /* 0x000fc60000000000 */
[----:B------:R-:W-:Y:S02]  /*0580*/  IMAD R5, R2, R7, RZ ;  /* 0x0000000702057224 */ /* 0x000fe400078e02ff */
[----:B------:R-:W-:Y:S02]  /*0590*/  IMAD.MOV.U32 R2, RZ, RZ, RZ ;  /* 0x000000ffff027224 */ /* 0x000fe400078e00ff */
[----:B------:R-:W-:Y:S02]  /*05a0*/  IMAD.MOV R0, RZ, RZ, -R8 ;  /* 0x000000ffff007224 */ /* 0x000fe400078e0a08 */
[----:B------:R-:W-:-:S04]  /*05b0*/  IMAD.HI.U32 R2, R3, R5, R2 ;  /* 0x0000000503027227 */ /* 0x000fc800078e0002 */
[----:B------:R-:W-:Y:S02]  /*05c0*/  IMAD.SHL.U32 R3, R251, 0x40, RZ ;  /* 0x00000040fb037824 */ /* 0x000fe400078e00ff */
[----:B------:R-:W-:-:S03]  /*05d0*/  IMAD.HI.U32 R2, R2, R9, RZ ;  /* 0x0000000902027227 */ /* 0x000fc600078e00ff */
[----:B------:R-:W-:Y:S01]  /*05e0*/  LOP3.LUT R3, R3, 0x80, RZ, 0xc0, !PT ;  /* 0x0000008003037812 */ /* 0x000fe200078ec0ff */
[----:B------:R-:W-:Y:S02]  /*05f0*/  IMAD R0, R2, R0, R9 ;  /* 0x0000000002007224 */ /* 0x000fe400078e0209 */
[----:B------:R-:W-:-:S03]  /*0600*/  IMAD.SHL.U32 R251, R251, 0x80, RZ ;  /* 0x00000080fbfb7824 */ /* 0x000fc600078e00ff */
[----:B------:R-:W-:Y:S02]  /*0610*/  ISETP.GT.U32.AND P1, PT, R7, R0, PT ;  /* 0x000000000700720c */ /* 0x000fe40003f24070 */
[----:B------:R-:W-:-:S11]  /*0620*/  LOP3.LUT R251, R251, 0x80, RZ, 0xc0, !PT ;  /* 0x00000080fbfb7812 */ /* 0x000fd600078ec0ff */
[----:B------:R-:W-:Y:S02]  /*0630*/  @!P1 IMAD.IADD R0, R0, 0x1, -R7 ;  /* 0x0000000100009824 */ /* 0x000fe400078e0a07 */
[----:B------:R-:W-:Y:S01]  /*0640*/  @!P1 VIADD R2, R2, 0x1 ;  /* 0x0000000102029836 */ /* 0x000fe20000000000 */
[----:B------:R-:W-:Y:S02]  /*0650*/  ISETP.NE.AND P1, PT, R11, RZ, PT ;  /* 0x000000ff0b00720c */ /* 0x000fe40003f25270 */
[----:B------:R-:W-:Y:S02]  /*0660*/  ISETP.GE.U32.AND P0, PT, R0, R7, PT ;  /* 0x000000070000720c */ /* 0x000fe40003f06070 */
[----:B------:R-:W-:Y:S01]  /*0670*/  LOP3.LUT R0, R4, R11, RZ, 0x3c, !PT ;  /* 0x0000000b04007212 */ /* 0x000fe200078e3cff */
[----:B------:R-:W0:Y:S03]  /*0680*/  S2R R7, SR_TID.X ;  /* 0x0000000000077919 */ /* 0x000e260000002100 */
[----:B------:R-:W-:-:S07]  /*0690*/  ISETP.GE.AND P2, PT, R0, RZ, PT ;  /* 0x000000ff0000720c */ /* 0x000fce0003f46270 */
[----:B------:R-:W-:-:S06]  /*06a0*/  @P0 VIADD R2, R2, 0x1 ;  /* 0x0000000102020836 */ /* 0x000fcc0000000000 */
[----:B------:R-:W-:Y:S01]  /*06b0*/  @!P2 IMAD.MOV R2, RZ, RZ, -R2 ;  /* 0x000000ffff02a224 */ /* 0x000fe200078e0a02 */
[----:B------:R-:W-:-:S05]  /*06c0*/  @!P1 LOP3.LUT R2, RZ, R11, RZ, 0x33, !PT ;  /* 0x0000000bff029212 */ /* 0x000fca00078e33ff */
[----:B------:R-:W-:-:S04]  /*06d0*/  IMAD.MOV R0, RZ, RZ, -R2 ;  /* 0x000000ffff007224 */ /* 0x000fc800078e0a02 */
[----:B------:R-:W-:Y:S01]  /*06e0*/  IMAD R0, R11, R0, R4 ;  /* 0x000000000b007224 */ /* 0x000fe200078e0204 */
[----:B------:R-:W-:-:S03]  /*06f0*/  MOV R4, 0x400 ;  /* 0x0000040000047802 */ /* 0x000fc60000000f00 */
[----:B------:R-:W-:Y:S01]  /*0700*/  IMAD.IADD R0, R6, 0x1, R0 ;  /* 0x0000000106007824 */ /* 0x000fe200078e0200 */
[----:B------:R-:W-:Y:S01]  /*0710*/  R2UR UR12, R4 ;  /* 0x00000000040c72ca */ /* 0x000fe200000e0000 */
[----:B------:R-:W1:Y:S01]  /*0720*/  LDC R6, c[0x0][0x230] ;  /* 0x00008c00ff067b82 */ /* 0x000e620000000800 */
[----:B0-----:R-:W-:Y:S01]  /*0730*/  LOP3.LUT R10, R7, 0x7f, RZ, 0xc0, !PT ;  /* 0x0000007f070a7812 */ /* 0x001fe200078ec0ff */
[----:B------:R-:W-:Y:S02]  /*0740*/  IMAD R3, R0, 0x100, R3 ;  /* 0x0000010000037824 */ /* 0x000fe400078e0203 */
[----:B------:R-:W-:Y:S02]  /*0750*/  IMAD.SHL.U32 R0, R2, 0x100, RZ ;  /* 0x0000010002007824 */ /* 0x000fe400078e00ff */
[----:B------:R-:W-:-:S06]  /*0760*/  IMAD.IADD R252, R10, 0x1, R3 ;  /* 0x000000010afc7824 */ /* 0x000fcc00078e0203 */
[----:B------:R-:W-:Y:S01]  /*0770*/  ULEA UR12, UR4, UR12, 0x18 ;  /* 0x0000000c040c7291 */ /* 0x000fe2000f8ec03f */
[----:B-1----:R-:W-:-:S05]  /*0780*/  VIADD R6, R6, 0x1f ;  /* 0x0000001f06067836 */ /* 0x002fca0000000000 */
[----:B------:R-:W-:-:S13]  /*0790*/  ISETP.GE.AND P0, PT, R6, 0x20, PT ;  /* 0x000000200600780c */ /* 0x000fda0003f06270 */
[----:B------:R-:W-:Y:S05]  /*07a0*/  @!P0 BRA `(.L_x_0) ;  /* 0x0000004c00388947 */ /* 0x000fea0003800000 */
[----:B------:R-:W-:Y:S01]  /*07b0*/  IABS R14, R32 ;  /* 0x00000020000e7213 */ /* 0x000fe20000000000 */
[----:B------:R-:W-:Y:S01]  /*07c0*/  IMAD.MOV.U32 R2, RZ, RZ, RZ ;  /* 0x000000ffff027224 */ /* 0x000fe200078e00ff */
[----:B------:R-:W-:Y:S01]  /*07d0*/  IABS R4, R33 ;  /* 0x0000002100047213 */ /* 0x000fe20000000000 */
[----:B------:R-:W-:Y:S01]  /*07e0*/  ULDC UR4, c[0x0][0x234] ;  /* 0x00008d0000047ab9 */ /* 0x000fe20000000800 */
[----:B------:R-:W0:Y:S01]  /*07f0*/  I2F.RP R8, R14 ;  /* 0x0000000e00087306 */ /* 0x000e220000209400 */
[----:B------:R-:W-:Y:S01]  /*0800*/  IABS R13, R252 ;  /* 0x000000fc000d7213 */ /* 0x000fe20000000000 */
[----:B------:R-:W-:Y:S01]  /*0810*/  ULDC.64 UR16, c[0x0][0x210] ;  /* 0x0000840000107ab9 */ /* 0x000fe20000000a00 */
[----:B------:R-:W-:Y:S01]  /*0820*/  SHF.R.S32.HI R10, RZ, 0x6, R7 ;  /* 0x00000006ff0a7819 */ /* 0x000fe20000011407 */
[----:B------:R-:W1:Y:S01]  /*0830*/  LDC R236, c[0x0][0x23c] ;  /* 0x00008f00ffec7b82 */ /* 0x000e620000000800 */
[----:B------:R-:W-:Y:S01]  /*0840*/  LOP3.LUT R12, R7, 0x40, RZ, 0xc0, !PT ;  /* 0x00000040070c7812 */ /* 0x000fe200078ec0ff */
[----:B------:R-:W-:Y:S01]  /*0850*/  ULDC UR7, c[0x0][0x230] ;  /* 0x00008c0000077ab9 */ /* 0x000fe20000000800 */
[----:B------:R-:W-:Y:S01]  /*0860*/  SGXT R10, R10, 0x1 ;  /* 0x000000010a0a781a */ /* 0x000fe20000000200 */
[----:B------:R-:W2:Y:S01]  /*0870*/  I2F.RP R5, R4 ;  /* 0x0000000400057306 */ /* 0x000ea20000209400 */
[----:B------:R-:W-:-:S02]  /*0880*/  ISETP.GE.AND P5, PT, R252, RZ, PT ;  /* 0x000000fffc00720c */ /* 0x000fc40003fa6270 */
[----:B------:R-:W-:Y:S02]  /*0890*/  CS2R R88, SRZ ;  /* 0x0000000000587805 */ /* 0x000fe4000001ff00 */
[----:B------:R-:W-:Y:S02]  /*08a0*/  ISETP.NE.AND P2, PT, R32, RZ, PT ;  /* 0x000000ff2000720c */ /* 0x000fe40003f45270 */
[----:B------:R-:W-:Y:S02]  /*08b0*/  CS2R R90, SRZ ;  /* 0x00000000005a7805 */ /* 0x000fe4000001ff00 */
[----:B------:R-:W-:Y:S02]  /*08c0*/  CS2R R92, SRZ ;  /* 0x00000000005c7805 */ /* 0x000fe4000001ff00 */
[----:B------:R-:W-:Y:S02]  /*08d0*/  CS2R R94, SRZ ;  /* 0x00000000005e7805 */ /* 0x000fe4000001ff00 */
[----:B------:R-:W-:Y:S01]  /*08e0*/  CS2R R96, SRZ ;  /* 0x0000000000607805 */ /* 0x000fe2000001ff00 */
[----:B0-----:R-:W0:Y:S01]  /*08f0*/  MUFU.RCP R8, R8 ;  /* 0x0000000800087308 */ /* 0x001e220000001000 */
[----:B------:R-:W-:-:S02]  /*0900*/  CS2R R98, SRZ ;  /* 0x0000000000627805 */ /* 0x000fc4000001ff00 */
[----:B------:R-:W-:Y:S02]  /*0910*/  CS2R R100, SRZ ;  /* 0x0000000000647805 */ /* 0x000fe4000001ff00 */
[----:B------:R-:W-:Y:S02]  /*0920*/  CS2R R102, SRZ ;  /* 0x0000000000667805 */ /* 0x000fe4000001ff00 */
[----:B------:R-:W-:Y:S02]  /*0930*/  CS2R R104, SRZ ;  /* 0x0000000000687805 */ /* 0x000fe4000001ff00 */
[----:B------:R-:W-:Y:S02]  /*0940*/  CS2R R106, SRZ ;  /* 0x00000000006a7805 */ /* 0x000fe4000001ff00 */
[----:B------:R-:W-:Y:S02]  /*0950*/  CS2R R108, SRZ ;  /* 0x00000000006c7805 */ /* 0x000fe4000001ff00 */
[----:B------:R-:W-:Y:S01]  /*0960*/  CS2R R110, SRZ ;  /* 0x00000000006e7805 */ /* 0x000fe2000001ff00 */
[----:B--2---:R-:W2:Y:S01]  /*0970*/  MUFU.RCP R5, R5 ;  /* 0x0000000500057308 */ /* 0x004ea20000001000 */
[----:B------:R-:W-:-:S02]  /*0980*/  CS2R R112, SRZ ;  /* 0x0000000000707805 */ /* 0x000fc4000001ff00 */
[----:B------:R-:W-:Y:S02]  /*0990*/  CS2R R114, SRZ ;  /* 0x0000000000727805 */ /* 0x000fe4000001ff00 */
[----:B------:R-:W-:Y:S01]  /*09a0*/  CS2R R116, SRZ ;  /* 0x0000000000747805 */ /* 0x000fe2000001ff00 */
[----:B-1----:R-:W-:Y:S01]  /*09b0*/  IMAD.SHL.U32 R242, R236, 0x20, RZ ;  /* 0x00000020ecf27824 */ /* 0x002fe200078e00ff */
[----:B------:R-:W-:Y:S02]  /*09c0*/  CS2R R118, SRZ ;  /* 0x0000000000767805 */ /* 0x000fe4000001ff00 */
[----:B------:R-:W-:Y:S02]  /*09d0*/  CS2R R120, SRZ ;  /* 0x0000000000787805 */ /* 0x000fe4000001ff00 */
[----:B------:R-:W-:Y:S02]  /*09e0*/  CS2R R122, SRZ ;  /* 0x00000000007a7805 */ /* 0x000fe4000001ff00 */
[----:B------:R-:W-:Y:S01]  /*09f0*/  CS2R R124, SRZ ;  /* 0x00000000007c7805 */ /* 0x000fe2000001ff00 */
[----:B0-----:R-:W-:Y:S01]  /*0a00*/  VIADD R9, R8, 0xffffffe ;  /* 0x0ffffffe08097836 */ /* 0x001fe20000000000 */
[----:B------:R-:W-:-:S02]  /*0a10*/  CS2R R126, SRZ ;  /* 0x00000000007e7805 */ /* 0x000fc4000001ff00 */
[----:B------:R-:W-:Y:S02]  /*0a20*/  CS2R R128, SRZ ;  /* 0x0000000000807805 */ /* 0x000fe4000001ff00 */
[----:B------:R-:W-:Y:S01]  /*0a30*/  CS2R R130, SRZ ;  /* 0x0000000000827805 */ /* 0x000fe2000001ff00 */
[----:B------:R0:W1:Y:S01]  /*0a40*/  F2I.FTZ.U32.TRUNC.NTZ R3, R9 ;  /* 0x0000000900037305 */ /* 0x000062000021f000 */
[----:B------:R-:W-:Y:S02]  /*0a50*/  CS2R R132, SRZ ;  /* 0x0000000000847805 */ /* 0x000fe4000001ff00 */
[----:B------:R-:W-:Y:S02]  /*0a60*/  CS2R R134, SRZ ;  /* 0x0000000000867805 */ /* 0x000fe4000001ff00 */
[----:B------:R-:W-:Y:S01]  /*0a70*/  CS2R R136, SRZ ;  /* 0x0000000000887805 */ /* 0x000fe2000001ff00 */
[----:B--2---:R-:W-:Y:S01]  /*0a80*/  VIADD R8, R5, 0xffffffe ;  /* 0x0ffffffe05087836 */ /* 0x004fe20000000000 */
[----:B------:R-:W-:-:S02]  /*0a90*/  SHF.R.S32.HI R5, RZ, 0x1f, R6 ;  /* 0x0000001fff057819 */ /* 0x000fc40000011406 */
[----:B------:R-:W-:Y:S02]  /*0aa0*/  CS2R R138, SRZ ;  /* 0x00000000008a7805 */ /* 0x000fe4000001ff00 */
[----:B------:R-:W-:Y:S02]  /*0ab0*/  CS2R R140, SRZ ;  /* 0x00000000008c7805 */ /* 0x000fe4000001ff00 */
[----:B------:R-:W-:Y:S02]  /*0ac0*/  CS2R R142, SRZ ;  /* 0x00000000008e7805 */ /* 0x000fe4000001ff00 */
[----:B0-----:R-:W-:Y:S02]  /*0ad0*/  SHF.R.U32.HI R9, RZ, 0x5, R7 ;  /* 0x00000005ff097819 */ /* 0x001fe40000011607 */
[----:B------:R-:W-:Y:S02]  /*0ae0*/  CS2R R144, SRZ ;  /* 0x0000000000907805 */ /* 0x000fe4000001ff00 */
[----:B------:R-:W-:Y:S01]  /*0af0*/  LEA.HI R6, R5, R6, RZ, 0x5 ;  /* 0x0000000605067211 */ /* 0x000fe200078f28ff */
[C---:B------:R-:W-:Y:S01]  /*0b00*/  IMAD.SHL.U32 R5, R7.reuse, 0x2, RZ ;  /* 0x0000000207057824 */ /* 0x040fe200078e00ff */
[----:B------:R-:W-:-:S02]  /*0b10*/  LOP3.LUT R7, R7, 0x1f, RZ, 0xc0, !PT ;  /* 0x0000001f07077812 */ /* 0x000fc400078ec0ff */
[----:B------:R-:W-:Y:S01]  /*0b20*/  CS2R R146, SRZ ;  /* 0x0000000000927805 */ /* 0x000fe2000001ff00 */
[----:B-1----:R-:W-:Y:S01]  /*0b30*/  IMAD.MOV R11, RZ, RZ, -R3 ;  /* 0x000000ffff0b7224 */ /* 0x002fe200078e0a03 */
[----:B------:R-:W-:Y:S02]  /*0b40*/  CS2R R148, SRZ ;  /* 0x0000000000947805 */ /* 0x000fe4000001ff00 */
[----:B------:R-:W-:Y:S02]  /*0b50*/  LOP3.LUT R5, R5, 0x7e, RZ, 0xc0, !PT ;  /* 0x0000007e05057812 */ /* 0x000fe400078ec0ff */
[----:B------:R-:W-:Y:S01]  /*0b60*/  CS2R R150, SRZ ;  /* 0x0000000000967805 */ /* 0x000fe2000001ff00 */
[----:B------:R-:W-:Y:S01]  /*0b70*/  IMAD R11, R11, R14, RZ ;  /* 0x0000000e0b0b7224 */ /* 0x000fe200078e02ff */
[----:B------:R-:W-:Y:S02]  /*0b80*/  CS2R R68, SRZ ;  /* 0x0000000000447805 */ /* 0x000fe4000001ff00 */
[----:B------:R-:W-:-:S02]  /*0b90*/  CS2R R70, SRZ ;  /* 0x0000000000467805 */ /* 0x000fc4000001ff00 */
[----:B------:R-:W-:Y:S01]  /*0ba0*/  CS2R R72, SRZ ;  /* 0x0000000000487805 */ /* 0x000fe2000001ff00 */
[----:B------:R-:W-:Y:S01]  /*0bb0*/  IMAD.HI.U32 R2, R3, R11, R2 ;  /* 0x0000000b03027227 */ /* 0x000fe200078e0002 */
[----:B------:R-:W-:Y:S01]  /*0bc0*/  CS2R R74, SRZ ;  /* 0x00000000004a7805 */ /* 0x000fe2000001ff00 */
[----:B------:R-:W0:Y:S01]  /*0bd0*/  F2I.FTZ.U32.TRUNC.NTZ R3, R8 ;  /* 0x0000000800037305 */ /* 0x000e22000021f000 */
[----:B------:R-:W-:Y:S02]  /*0be0*/  CS2R R76, SRZ ;  /* 0x00000000004c7805 */ /* 0x000fe4000001ff00 */
[----:B------:R-:W-:Y:S02]  /*0bf0*/  CS2R R78, SRZ ;  /* 0x00000000004e7805 */ /* 0x000fe4000001ff00 */
[----:B------:R-:W-:Y:S01]  /*0c00*/  CS2R R80, SRZ ;  /* 0x0000000000507805 */ /* 0x000fe2000001ff00 */
[----:B------:R-:W-:Y:S01]  /*0c10*/  IMAD.HI.U32 R2, R2, R13, RZ ;  /* 0x0000000d02027227 */ /* 0x000fe200078e00ff */
[----:B------:R-:W-:-:S02]  /*0c20*/  CS2R R82, SRZ ;  /* 0x0000000000527805 */ /* 0x000fc4000001ff00 */
[----:B------:R-:W-:Y:S02]  /*0c30*/  CS2R R84, SRZ ;  /* 0x0000000000547805 */ /* 0x000fe4000001ff00 */
[----:B------:R-:W-:Y:S01]  /*0c40*/  SHF.R.S32.HI R6, RZ, 0x5, R6 ;  /* 0x00000005ff067819 */ /* 0x000fe20000011406 */
[----:B------:R-:W-:Y:S01]  /*0c50*/  IMAD.MOV R2, RZ, RZ, -R2 ;  /* 0x000000ffff027224 */ /* 0x000fe200078e0a02 */
[----:B------:R-:W-:Y:S01]  /*0c60*/  CS2R R86, SRZ ;  /* 0x0000000000567805 */ /* 0x000fe2000001ff00 */
[----:B------:R-:W-:Y:S01]  /*0c70*/  IMAD R236, R7, R236, RZ ;  /* 0x000000ec07ec7224 */ /* 0x000fe200078e02ff */
[----:B------:R-:W-:Y:S01]  /*0c80*/  UMOV UR5, 0x7fffffdf ;  /* 0x7fffffdf00057882 */ /* 0x000fe20000000000 */
[----:B------:R-:W-:Y:S01]  /*0c90*/  IMAD R13, R14, R2, R13 ;  /* 0x000000020e0d7224 */ /* 0x000fe200078e020d */
[----:B------:R-:W-:Y:S01]  /*0ca0*/  SGXT.U32 R2, R9, 0x2 ;  /* 0x000000020902781a */ /* 0x000fe20000000000 */
[----:B0-----:R-:W-:-:S03]  /*0cb0*/  IMAD.MOV R9, RZ, RZ, -R3 ;  /* 0x000000ffff097224 */ /* 0x001fc600078e0a03 */
[----:B------:R-:W-:Y:S01]  /*0cc0*/  LOP3.LUT R24, R0, R251, R2, 0xfe, !PT ;  /* 0x000000fb00187212 */ /* 0x000fe200078efe02 */
[----:B------:R-:W-:Y:S01]  /*0cd0*/  IMAD.MOV.U32 R2, RZ, RZ, RZ ;  /* 0x000000ffff027224 */ /* 0x000fe200078e00ff */
[----:B------:R-:W-:Y:S01]  /*0ce0*/  ISETP.GT.U32.AND P0, PT, R14, R13, PT ;  /* 0x0000000d0e00720c */ /* 0x000fe20003f04070 */
[----:B------:R-:W-:Y:S01]  /*0cf0*/  IMAD R9, R9, R4, RZ ;  /* 0x0000000409097224 */ /* 0x000fe200078e02ff */
[C---:B------:R-:W-:Y:S02]  /*0d00*/  LOP3.LUT R16, R24.reuse, 0x7c, RZ, 0xfc, !PT ;  /* 0x0000007c18107812 */ /* 0x040fe400078efcff */
[C---:B------:R-:W-:Y:S01]  /*0d10*/  LOP3.LUT R18, R24.reuse, 0x78, RZ, 0xfc, !PT ;  /* 0x0000007818127812 */ /* 0x040fe200078efcff */
[----:B------:R-:W-:Y:S01]  /*0d20*/  IMAD.HI.U32 R8, R3, R9, R2 ;  /* 0x0000000903087227 */ /* 0x000fe200078e0002 */
[----:B------:R-:W-:Y:S02]  /*0d30*/  IABS R11, R16 ;  /* 0x00000010000b7213 */ /* 0x000fe40000000000 */
[----:B------:R-:W-:Y:S01]  /*0d40*/  LOP3.LUT R20, R24, 0x74, RZ, 0xfc, !PT ;  /* 0x0000007418147812 */ /* 0x000fe200078efcff */
[----:B------:R-:W-:Y:S01]  /*0d50*/  IMAD R2, R12, 0x40, R5 ;  /* 0x000000400c027824 */ /* 0x000fe200078e0205 */
[----:B------:R-:W-:Y:S01]  /*0d60*/  IABS R15, R18 ;  /* 0x00000012000f7213 */ /* 0x000fe20000000000 */
[----:B------:R-:W-:Y:S01]  /*0d70*/  IMAD.MOV.U32 R9, RZ, RZ, R11 ;  /* 0x000000ffff097224 */ /* 0x000fe200078e000b */
[----:B------:R-:W-:Y:S01]  /*0d80*/  LOP3.LUT R21, R24, 0x70, RZ, 0xfc, !PT ;  /* 0x0000007018157812 */ /* 0x000fe200078efcff */
[----:B------:R-:W-:Y:S01]  /*0d90*/  @!P0 IMAD.IADD R13, R13, 0x1, -R14 ;  /* 0x000000010d0d8824 */ /* 0x000fe200078e0a0e */
[----:B------:R-:W-:Y:S01]  /*0da0*/  IABS R17, R20 ;  /* 0x0000001400117213 */ /* 0x000fe20000000000 */
[----:B------:R-:W-:Y:S01]  /*0db0*/  IMAD.HI.U32 R3, R8, R9, RZ ;  /* 0x0000000908037227 */ /* 0x000fe200078e00ff */
[----:B------:R-:W-:-:S02]  /*0dc0*/  IABS R19, R21 ;  /* 0x0000001500137213 */ /* 0x000fc40000000000 */
[----:B------:R-:W-:Y:S01]  /*0dd0*/  ISETP.GT.U32.AND P0, PT, R14, R13, PT ;  /* 0x0000000d0e00720c */ /* 0x000fe20003f04070 */
[----:B------:R-:W-:Y:S01]  /*0de0*/  IMAD.MOV R11, RZ, RZ, -R3 ;  /* 0x000000ffff0b7224 */ /* 0x000fe200078e0a03 */
[----:B------:R-:W-:Y:S01]  /*0df0*/  LOP3.LUT R3, R5, 0x90, R10, 0x78, !PT ;  /* 0x0000009005037812 */ /* 0x000fe200078e780a */
[----:B------:R-:W-:Y:S01]  /*0e00*/  IMAD.HI.U32 R5, R8, R15, RZ ;  /* 0x0000000f08057227 */ /* 0x000fe200078e00ff */
[----:B------:R-:W-:Y:S02]  /*0e10*/  ISETP.GE.AND P4, PT, R16, RZ, PT ;  /* 0x000000ff1000720c */ /* 0x000fe40003f86270 */
[----:B------:R-:W-:Y:S01]  /*0e20*/  LOP3.LUT R16, R24, 0x68, RZ, 0xfc, !PT ;  /* 0x0000006818107812 */ /* 0x000fe200078efcff */
[----:B------:R-:W-:Y:S01]  /*0e30*/  IMAD R9, R4, R11, R9 ;  /* 0x0000000b04097224 */ /* 0x000fe200078e0209 */
[----:B------:R-:W-:Y:S01]  /*0e40*/  LOP3.LUT R22, R24, 0x40, RZ, 0xfc, !PT ;  /* 0x0000004018167812 */ /* 0x000fe200078efcff */
[----:B------:R-:W-:Y:S01]  /*0e50*/  IMAD.HI.U32 R10, R8, R17, RZ ;  /* 0x00000011080a7227 */ /* 0x000fe200078e00ff */
[----:B------:R-:W-:-:S02]  /*0e60*/  LOP3.LUT R26, R24, 0x3c, RZ, 0xfc, !PT ;  /* 0x0000003c181a7812 */ /* 0x000fc400078efcff */
[----:B------:R-:W-:Y:S01]  /*0e70*/  ISETP.GT.U32.AND P3, PT, R4, R9, PT ;  /* 0x000000090400720c */ /* 0x000fe20003f64070 */
[----:B------:R-:W-:Y:S01]  /*0e80*/  IMAD.MOV R5, RZ, RZ, -R5 ;  /* 0x000000ffff057224 */ /* 0x000fe200078e0a05 */
[----:B------:R-:W-:Y:S01]  /*0e90*/  IABS R39, R22 ;  /* 0x0000001600277213 */ /* 0x000fe20000000000 */
[----:B------:R-:W-:Y:S01]  /*0ea0*/  IMAD.HI.U32 R12, R8, R19, RZ ;  /* 0x00000013080c7227 */ /* 0x000fe200078e00ff */
[----:B------:R-:W-:Y:S02]  /*0eb0*/  IABS R41, R26 ;  /* 0x0000001a00297213 */ /* 0x000fe40000000000 */
[C---:B------:R-:W-:Y:S01]  /*0ec0*/  LOP3.LUT R28, R24.reuse, 0x30, RZ, 0xfc, !PT ;  /* 0x00000030181c7812 */ /* 0x040fe200078efcff */
[----:B------:R-:W-:Y:S01]  /*0ed0*/  @!P0 IMAD.IADD R13, R13, 0x1, -R14 ;  /* 0x000000010d0d8824 */ /* 0x000fe200078e0a0e */
[----:B------:R-:W-:Y:S01]  /*0ee0*/  LOP3.LUT R14, R24, 0x6c, RZ, 0xfc, !PT ;  /* 0x0000006c180e7812 */ /* 0x000fe200078efcff */
[----:B------:R-:W-:Y:S01]  /*0ef0*/  IMAD.MOV R10, RZ, RZ, -R10 ;  /* 0x000000ffff0a7224 */ /* 0x000fe200078e0a0a */
[----:B------:R-:W-:Y:S01]  /*0f00*/  ISETP.GE.AND P0, PT, R18, RZ, PT ;  /* 0x000000ff1200720c */ /* 0x000fe20003f06270 */
[----:B------:R-:W-:Y:S01]  /*0f10*/  IMAD R11, R4, R5, R15 ;  /* 0x00000005040b7224 */ /* 0x000fe200078e020f */
[----:B------:R-:W-:Y:S01]  /*0f20*/  LOP3.LUT R18, R24, 0x64, RZ, 0xfc, !PT ;  /* 0x0000006418127812 */ /* 0x000fe200078efcff */
[----:B------:R-:W-:Y:S01]  /*0f30*/  IMAD.MOV R12, RZ, RZ, -R12 ;  /* 0x000000ffff0c7224 */ /* 0x000fe200078e0a0c */
[----:B------:R-:W-:Y:S01]  /*0f40*/  IABS R45, R28 ;  /* 0x0000001c002d7213 */ /* 0x000fe20000000000 */
[----:B------:R-:W-:Y:S01]  /*0f50*/  IMAD.MOV.U32 R5, RZ, RZ, R13 ;  /* 0x000000ffff057224 */ /* 0x000fe200078e000d */
[C---:B------:R-:W-:Y:S01]  /*0f60*/  ISETP.GT.U32.AND P1, PT, R4.reuse, R11, PT ;  /* 0x0000000b0400720c */ /* 0x040fe20003f24070 */
[C---:B------:R-:W-:Y:S01]  /*0f70*/  IMAD R13, R4.reuse, R10, R17 ;  /* 0x0000000a040d7224 */ /* 0x040fe200078e0211 */
[----:B------:R-:W-:Y:S01]  /*0f80*/  IABS R17, R14 ;  /* 0x0000000e00117213 */ /* 0x000fe20000000000 */
[C---:B------:R-:W-:Y:S01]  /*0f90*/  IMAD R15, R4.reuse, R12, R19 ;  /* 0x0000000c040f7224 */ /* 0x040fe200078e0213 */
[----:B------:R-:W-:Y:S01]  /*0fa0*/  IABS R19, R16 ;  /* 0x0000001000137213 */ /* 0x000fe20000000000 */
[----:B------:R-:W-:Y:S01]  /*0fb0*/  @!P5 IMAD.MOV R5, RZ, RZ, -R5 ;  /* 0x000000ffff05d224 */ /* 0x000fe200078e0a05 */
[----:B------:R-:W-:Y:S01]  /*0fc0*/  @!P2 LOP3.LUT R5, RZ, R32, RZ, 0x33, !PT ;  /* 0x00000020ff05a212 */ /* 0x000fe200078e33ff */
[----:B------:R-:W-:Y:S01]  /*0fd0*/  @!P3 IMAD.IADD R9, R9, 0x1, -R4 ;  /* 0x000000010909b824 */ /* 0x000fe200078e0a04 */
[----:B------:R-:W-:Y:S01]  /*0fe0*/  ISETP.GT.U32.AND P6, PT, R4, R13, PT ;  /* 0x0000000d0400720c */ /* 0x000fe20003fc4070 */
[----:B------:R-:W-:Y:S01]  /*0ff0*/  IMAD.HI.U32 R10, R8, R17, RZ ;  /* 0x00000011080a7227 */ /* 0x000fe200078e00ff */
[----:B------:R-:W-:-:S02]  /*1000*/  ISETP.GT.U32.AND P2, PT, R4, R15, PT ;  /* 0x0000000f0400720c */ /* 0x000fc40003f44070 */
[----:B------:R-:W-:Y:S01]  /*1010*/  ISETP.GT.U32.AND P5, PT, R4, R9, PT ;  /* 0x000000090400720c */ /* 0x000fe20003fa4070 */
[----:B------:R-:W-:Y:S01]  /*1020*/  @!P1 IMAD.IADD R11, R11, 0x1, -R4 ;  /* 0x000000010b0b9824 */ /* 0x000fe200078e0a04 */
[----:B------:R-:W-:Y:S01]  /*1030*/  ISETP.GE.AND P3, PT, R20, RZ, PT ;  /* 0x000000ff1400720c */ /* 0x000fe20003f66270 */
[----:B------:R-:W-:Y:S01]  /*1040*/  IMAD.MOV R12, RZ, RZ, -R10 ;  /* 0x000000ffff0c7224 */ /* 0x000fe200078e0a0a */
[----:B------:R-:W-:Y:S01]  /*1050*/  LOP3.LUT R20, R24, 0x60, RZ, 0xfc, !PT ;  /* 0x0000006018147812 */ /* 0x000fe200078efcff */
[----:B------:R-:W-:Y:S01]  /*1060*/  IMAD.HI.U32 R10, R8, R19, RZ ;  /* 0x00000013080a7227 */ /* 0x000fe200078e00ff */
[----:B------:R-:W-:Y:S02]  /*1070*/  ISETP.GE.AND P1, PT, R21, RZ, PT ;  /* 0x000000ff1500720c */ /* 0x000fe40003f26270 */
[----:B------:R-:W-:Y:S01]  /*1080*/  IABS R21, R18 ;  /* 0x0000001200157213 */ /* 0x000fe20000000000 */
[--C-:B------:R-:W-:Y:S01]  /*1090*/  @!P6 IMAD.IADD R13, R13, 0x1, -R4.reuse ;  /* 0x000000010d0de824 */ /* 0x100fe200078e0a04 */
[C---:B------:R-:W-:Y:S01]  /*10a0*/  ISETP.GT.U32.AND P6, PT, R4.reuse, R11, PT ;  /* 0x0000000b0400720c */ /* 0x040fe20003fc4070 */
[--C-:B------:R-:W-:Y:S01]  /*10b0*/  @!P2 IMAD.IADD R15, R15, 0x1, -R4.reuse ;  /* 0x000000010f0fa824 */ /* 0x100fe200078e0a04 */
[----:B------:R-:W-:Y:S01]  /*10c0*/  IABS R23, R20 ;  /* 0x0000001400177213 */ /* 0x000fe20000000000 */
[----:B------:R-:W-:Y:S01]  /*10d0*/  @!P5 IMAD.IADD R9, R9, 0x1, -R4 ;  /* 0x000000010909d824 */ /* 0x000fe200078e0a04 */
[C---:B------:R-:W-:Y:S01]  /*10e0*/  ISETP.GT.U32.AND P2, PT, R4.reuse, R13, PT ;  /* 0x0000000d0400720c */ /* 0x040fe20003f44070 */
[C---:B------:R-:W-:Y:S01]  /*10f0*/  IMAD R17, R4.reuse, R12, R17 ;  /* 0x0000000c04117224 */ /* 0x040fe200078e0211 */
[----:B------:R-:W-:Y:S01]  /*1100*/  ISETP.GT.U32.AND P5, PT, R4, R15, PT ;  /* 0x0000000f0400720c */ /* 0x000fe20003fa4070 */
[----:B------:R-:W-:Y:S01]  /*1110*/  IMAD.MOV R10, RZ, RZ, -R10 ;  /* 0x000000ffff0a7224 */ /* 0x000fe200078e0a0a */
[----:B------:R-:W-:Y:S01]  /*1120*/  LOP3.LUT R30, R24, 0x2c, RZ, 0xfc, !PT ;  /* 0x0000002c181e7812 */ /* 0x000fe200078efcff */
[----:B------:R-:W-:Y:S01]  /*1130*/  IMAD.HI.U32 R12, R8, R23, RZ ;  /* 0x00000017080c7227 */ /* 0x000fe200078e00ff */
[----:B------:R-:W-:-:S02]  /*1140*/  IABS R67, R24 ;  /* 0x0000001800437213 */ /* 0x000fc40000000000 */
[----:B------:R-:W-:Y:S01]  /*1150*/  IABS R47, R30 ;  /* 0x0000001e002f7213 */ /* 0x000fe20000000000 */
[--C-:B------:R-:W-:Y:S01]  /*1160*/  @!P6 IMAD.IADD R11, R11, 0x1, -R4.reuse ;  /* 0x000000010b0be824 */ /* 0x100fe200078e0a04 */
[C---:B------:R-:W-:Y:S01]  /*1170*/  ISETP.GT.U32.AND P6, PT, R4.reuse, R17, PT ;  /* 0x000000110400720c */ /* 0x040fe20003fc4070 */
[----:B------:R-:W-:Y:S01]  /*1180*/  IMAD R19, R4, R10, R19 ;  /* 0x0000000a04137224 */ /* 0x000fe200078e0213 */
[----:B------:R-:W-:Y:S01]  /*1190*/  LOP3.LUT R32, R24, 0x8, RZ, 0xfc, !PT ;  /* 0x0000000818207812 */ /* 0x000fe200078efcff */
[--C-:B------:R-:W-:Y:S01]  /*11a0*/  @!P2 IMAD.IADD R13, R13, 0x1, -R4.reuse ;  /* 0x000000010d0da824 */ /* 0x100fe200078e0a04 */
[----:B------:R-:W-:Y:S01]  /*11b0*/  ISETP.GE.AND P2, PT, R14, RZ, PT ;  /* 0x000000ff0e00720c */ /* 0x000fe20003f46270 */
[----:B------:R-:W-:Y:S01]  /*11c0*/  @!P5 IMAD.IADD R15, R15, 0x1, -R4 ;  /* 0x000000010f0fd824 */ /* 0x000fe200078e0a04 */
[----:B------:R-:W-:Y:S01]  /*11d0*/  ISETP.GT.U32.AND P5, PT, R4, R19, PT ;  /* 0x000000130400720c */ /* 0x000fe20003fa4070 */
[----:B------:R-:W-:Y:S01]  /*11e0*/  IMAD.HI.U32 R10, R8, R21, RZ ;  /* 0x00000015080a7227 */ /* 0x000fe200078e00ff */
[----:B------:R-:W-:-:S02]  /*11f0*/  LOP3.LUT R14, R24, 0x5c, RZ, 0xfc, !PT ;  /* 0x0000005c180e7812 */ /* 0x000fc400078efcff */
[----:B------:R-:W-:Y:S01]  /*1200*/  IABS R63, R32 ;  /* 0x00000020003f7213 */ /* 0x000fe20000000000 */
[----:B------:R-:W-:Y:S01]  /*1210*/  IMAD.MOV R10, RZ, RZ, -R10 ;  /* 0x000000ffff0a7224 */ /* 0x000fe200078e0a0a */
[----:B------:R-:W-:Y:S01]  /*1220*/  IABS R25, R14 ;  /* 0x0000000e00197213 */ /* 0x000fe20000000000 */
[----:B------:R-:W-:Y:S01]  /*1230*/  @!P6 IMAD.IADD R17, R17, 0x1, -R4 ;  /* 0x000000011111e824 */ /* 0x000fe200078e0a04 */
[----:B------:R-:W-:Y:S01]  /*1240*/  ISETP.GE.AND P6, PT, R16, RZ, PT ;  /* 0x000000ff1000720c */ /* 0x000fe20003fc6270 */
[----:B------:R-:W-:Y:S01]  /*1250*/  IMAD.MOV R12, RZ, RZ, -R12 ;  /* 0x000000ffff0c7224 */ /* 0x000fe200078e0a0c */
[----:B------:R-:W-:Y:S01]  /*1260*/  LOP3.LUT R16, R24, 0x58, RZ, 0xfc, !PT ;  /* 0x0000005818107812 */ /* 0x000fe200078efcff */
[C---:B------:R-:W-:Y:S01]  /*1270*/  IMAD R21, R4.reuse, R10, R21 ;  /* 0x0000000a04157224 */ /* 0x040fe200078e0215 */
[----:B------:R-:W-:Y:S01]  /*1280*/  LOP3.LUT R250, R3, 0x20, RZ, 0x3c, !PT ;  /* 0x0000002003fa7812 */ /* 0x000fe200078e3cff */
[----:B------:R-:W-:Y:S01]  /*1290*/  @!P5 IMAD.IADD R19, R19, 0x1, -R4 ;  /* 0x000000011313d824 */ /* 0x000fe200078e0a04 */
[C---:B------:R-:W-:Y:S01]  /*12a0*/  ISETP.GT.U32.AND P5, PT, R4.reuse, R17, PT ;  /* 0x000000110400720c */ /* 0x040fe20003fa4070 */
[C---:B------:R-:W-:Y:S01]  /*12b0*/  IMAD R23, R4.reuse, R12, R23 ;  /* 0x0000000c04177224 */ /* 0x040fe200078e0217 */
[----:B------:R-:W-:Y:S01]  /*12c0*/  IABS R27, R16 ;  /* 0x00000010001b7213 */ /* 0x000fe20000000000 */
[----:B------:R-:W-:Y:S01]  /*12d0*/  @!P0 IMAD.MOV R11, RZ, RZ, -R11 ;  /* 0x000000ffff0b8224 */ /* 0x000fe200078e0a0b */
[----:B------:R-:W-:Y:S01]  /*12e0*/  ISETP.GT.U32.AND P0, PT, R4, R19, PT ;  /* 0x000000130400720c */ /* 0x000fe20003f04070 */
[----:B------:R-:W-:-:S02]  /*12f0*/  IMAD.MOV.U32 R10, RZ, RZ, R9 ;  /* 0x000000ffff0a7224 */ /* 0x000fc400078e0009 */
[----:B------:R-:W-:-:S04]  /*1300*/  IMAD.HI.U32 R9, R8, R25, RZ ;  /* 0x0000001908097227 */ /* 0x000fc800078e00ff */
[----:B------:R-:W-:Y:S01]  /*1310*/  @!P3 IMAD.MOV R13, RZ, RZ, -R13 ;  /* 0x000000ffff0db224 */ /* 0x000fe200078e0a0d */
[----:B------:R-:W-:Y:S01]  /*1320*/  ISETP.GT.U32.AND P3, PT, R4, R23, PT ;  /* 0x000000170400720c */ /* 0x000fe20003f64070 */
[----:B------:R-:W-:-:S04]  /*1330*/  IMAD.HI.U32 R12, R8, R27, RZ ;  /* 0x0000001b080c7227 */ /* 0x000fc800078e00ff */
[----:B------:R-:W-:Y:S02]  /*1340*/  IMAD.MOV R9, RZ, RZ, -R9 ;  /* 0x000000ffff097224 */ /* 0x000fe400078e0a09 */
[----:B------:R-:W-:Y:S01]  /*1350*/  @!P5 IMAD.IADD R17, R17, 0x1, -R4 ;  /* 0x000000011111d824 */ /* 0x000fe200078e0a04 */
[----:B------:R-:W-:Y:S01]  /*1360*/  ISETP.GE.AND P5, PT, R20, RZ, PT ;  /* 0x000000ff1400720c */ /* 0x000fe20003fa6270 */
[----:B------:R-:W-:Y:S01]  /*1370*/  IMAD.MOV R12, RZ, RZ, -R12 ;  /* 0x000000ffff0c7224 */ /* 0x000fe200078e0a0c */
[----:B------:R-:W-:Y:S01]  /*1380*/  LOP3.LUT R20, R24, 0x44, RZ, 0xfc, !PT ;  /* 0x0000004418147812 */ /* 0x000fe200078efcff */
[C---:B------:R-:W-:Y:S02]  /*1390*/  IMAD R9, R4.reuse, R9, R25 ;  /* 0x0000000904097224 */ /* 0x040fe400078e0219 */
[----:B------:R-:W-:Y:S01]  /*13a0*/  @!P4 IMAD.MOV R10, RZ, RZ, -R10 ;  /* 0x000000ffff0ac224 */ /* 0x000fe200078e0a0a */
[----:B------:R-:W-:Y:S01]  /*13b0*/  ISETP.GT.U32.AND P4, PT, R4, R21, PT ;  /* 0x000000150400720c */ /* 0x000fe20003f84070 */
[--C-:B------:R-:W-:Y:S01]  /*13c0*/  @!P0 IMAD.IADD R19, R19, 0x1, -R4.reuse ;  /* 0x0000000113138824 */ /* 0x100fe200078e0a04 */
[----:B------:R-:W-:Y:S01]  /*13d0*/  ISETP.GE.AND P0, PT, R14, RZ, PT ;  /* 0x000000ff0e00720c */ /* 0x000fe20003f06270 */
[----:B------:R-:W-:Y:S01]  /*13e0*/  IMAD R25, R4, R12, R27 ;  /* 0x0000000c04197224 */ /* 0x000fe200078e021b */
[----:B------:R-:W-:Y:S01]  /*13f0*/  LOP3.LUT R14, R24, 0x54, RZ, 0xfc, !PT ;  /* 0x00000054180e7812 */ /* 0x000fe200078efcff */
[----:B------:R-:W-:Y:S01]  /*1400*/  @!P2 IMAD.MOV R17, RZ, RZ, -R17 ;  /* 0x000000ffff11a224 */ /* 0x000fe200078e0a11 */
[C---:B------:R-:W-:Y:S01]  /*1410*/  ISETP.GT.U32.AND P2, PT, R4.reuse, R9, PT ;  /* 0x000000090400720c */ /* 0x040fe20003f44070 */
[--C-:B------:R-:W-:Y:S01]  /*1420*/  @!P3 IMAD.IADD R23, R23, 0x1, -R4.reuse ;  /* 0x000000011717b824 */ /* 0x100fe200078e0a04 */
[----:B------:R-:W-:Y:S01]  /*1430*/  IABS R27, R14 ;  /* 0x0000000e001b7213 */ /* 0x000fe20000000000 */
[----:B------:R-:W-:Y:S01]  /*1440*/  @!P6 IMAD.MOV R19, RZ, RZ, -R19 ;  /* 0x000000ffff13e224 */ /* 0x000fe200078e0a13 */
[C---:B------:R-:W-:Y:S01]  /*1450*/  ISETP.GT.U32.AND P6, PT, R4.reuse, R25, PT ;  /* 0x000000190400720c */ /* 0x040fe20003fc4070 */
[----:B------:R-:W-:Y:S01]  /*1460*/  @!P1 IMAD.MOV R15, RZ, RZ, -R15 ;  /* 0x000000ffff0f9224 */ /* 0x000fe200078e0a0f */
[----:B------:R-:W-:Y:S01]  /*1470*/  ISETP.GT.U32.AND P3, PT, R4, R23, PT ;  /* 0x000000170400720c */ /* 0x000fe20003f64070 */
[----:B------:R-:W-:Y:S01]  /*1480*/  @!P4 IMAD.IADD R21, R21, 0x1, -R4 ;  /* 0x000000011515c824 */ /* 0x000fe200078e0a04 */
[----:B------:R-:W-:Y:S01]  /*1490*/  ISETP.GE.AND P1, PT, R18, RZ, PT ;  /* 0x000000ff1200720c */ /* 0x000fe20003f26270 */
[----:B------:R-:W-:Y:S01]  /*14a0*/  IMAD.HI.U32 R12, R8, R27, RZ ;  /* 0x0000001b080c7227 */ /* 0x000fe200078e00ff */
[----:B------:R-:W-:-:S02]  /*14b0*/  LOP3.LUT R18, R24, 0x50, RZ, 0xfc, !PT ;  /* 0x0000005018127812 */ /* 0x000fc400078efcff */
[C---:B------:R-:W-:Y:S01]  /*14c0*/  ISETP.GT.U32.AND P4, PT, R4.reuse, R21, PT ;  /* 0x000000150400720c */ /* 0x040fe20003f84070 */
[----:B------:R-:W-:Y:S01]  /*14d0*/  @!P2 IMAD.IADD R9, R9, 0x1, -R4 ;  /* 0x000000010909a824 */ /* 0x000fe200078e0a04 */
[----:B------:R-:W-:Y:S01]  /*14e0*/  IABS R29, R18 ;  /* 0x00000012001d7213 */ /* 0x000fe20000000000 */
[----:B------:R-:W-:Y:S01]  /*14f0*/  IMAD.MOV R12, RZ, RZ, -R12 ;  /* 0x000000ffff0c7224 */ /* 0x000fe200078e0a0c */
[----:B------:R-:W-:Y:S01]  /*1500*/  IABS R37, R20 ;  /* 0x0000001400257213 */ /* 0x000fe20000000000 */
[--C-:B------:R-:W-:Y:S01]  /*1510*/  @!P6 IMAD.IADD R25, R25, 0x1, -R4.reuse ;  /* 0x000000011919e824 */ /* 0x100fe200078e0a04 */
[----:B------:R-:W-:Y:S01]  /*1520*/  ISETP.GT.U32.AND P2, PT, R4, R9, PT ;  /* 0x000000090400720c */ /* 0x000fe20003f44070 */
[----:B------:R-:W-:Y:S01]  /*1530*/  @!P3 IMAD.IADD R23, R23, 0x1, -R4 ;  /* 0x000000011717b824 */ /* 0x000fe200078e0a04 */
[----:B------:R-:W-:Y:S01]  /*1540*/  ISETP.GE.AND P3, PT, R14, RZ, PT ;  /* 0x000000ff0e00720c */ /* 0x000fe20003f66270 */
[----:B------:R-:W-:Y:S01]  /*1550*/  IMAD.HI.U32 R14, R8, R29, RZ ;  /* 0x0000001d080e7227 */ /* 0x000fe200078e00ff */
[----:B------:R-:W-:-:S03]  /*1560*/  ISETP.GT.U32.AND P6, PT, R4, R25, PT ;  /* 0x000000190400720c */ /* 0x000fc60003fc4070 */
[----:B------:R-:W-:Y:S02]  /*1570*/  IMAD.MOV R14, RZ, RZ, -R14 ;  /* 0x000000ffff0e7224 */ /* 0x000fe400078e0a0e */
[----:B------:R-:W-:Y:S02]  /*1580*/  IMAD R27, R4, R12, R27 ;  /* 0x0000000c041b7224 */ /* 0x000fe400078e021b */
[--C-:B------:R-:W-:Y:S01]  /*1590*/  @!P4 IMAD.IADD R21, R21, 0x1, -R4.reuse ;  /* 0x000000011515c824 */ /* 0x100fe200078e0a04 */
[----:B------:R-:W-:Y:S01]  /*15a0*/  ISETP.GE.AND P4, PT, R16, RZ, PT ;  /* 0x000000ff1000720c */ /* 0x000fe20003f86270 */
[----:B------:R-:W-:Y:S01]  /*15b0*/  IMAD R29, R4, R14, R29 ;  /* 0x0000000e041d7224 */ /* 0x000fe200078e021d */
[----:B------:R-:W-:Y:S01]  /*15c0*/  LOP3.LUT R16, R24, 0x4c, RZ, 0xfc, !PT ;  /* 0x0000004c18107812 */ /* 0x000fe200078efcff */
[--C-:B------:R-:W-:Y:S01]  /*15d0*/  @!P2 IMAD.IADD R9, R9, 0x1, -R4.reuse ;  /* 0x000000010909a824 */ /* 0x100fe200078e0a04 */
[C---:B------:R-:W-:Y:S01]  /*15e0*/  ISETP.GT.U32.AND P2, PT, R4.reuse, R27, PT ;  /* 0x0000001b0400720c */ /* 0x040fe20003f44070 */
[----:B------:R-:W-:Y:S01]  /*15f0*/  @!P6 IMAD.IADD R25, R25, 0x1, -R4 ;  /* 0x000000011919e824 */ /* 0x000fe200078e0a04 */
[----:B------:R-:W-:Y:S01]  /*1600*/  ISETP.GT.U32.AND P6, PT, R4, R29, PT ;  /* 0x0000001d0400720c */ /* 0x000fe20003fc4070 */
[----:B------:R-:W-:Y:S01]  /*1610*/  @!P1 IMAD.MOV R21, RZ, RZ, -R21 ;  /* 0x000000ffff159224 */ /* 0x000fe200078e0a15 */
[----:B------:R-:W-:Y:S01]  /*1620*/  IABS R31, R16 ;  /* 0x00000010001f7213 */ /* 0x000fe20000000000 */
[----:B------:R-:W-:Y:S01]  /*1630*/  IMAD.HI.U32 R14, R8, R37, RZ ;  /* 0x00000025080e7227 */ /* 0x000fe200078e00ff */
[----:B------:R-:W-:-:S02]  /*1640*/  ISETP.GE.AND P1, PT, R18, RZ, PT ;  /* 0x000000ff1200720c */ /* 0x000fc40003f26270 */
[----:B------:R-:W-:Y:S01]  /*1650*/  LOP3.LUT R18, R24, 0x48, RZ, 0xfc, !PT ;  /* 0x0000004818127812 */ /* 0x000fe200078efcff */
[----:B------:R-:W-:-:S03]  /*1660*/  IMAD.HI.U32 R12, R8, R31, RZ ;  /* 0x0000001f080c7227 */ /* 0x000fc600078e00ff */
[----:B------:R-:W-:Y:S01]  /*1670*/  IABS R35, R18 ;  /* 0x0000001200237213 */ /* 0x000fe20000000000 */
[----:B------:R-:W-:Y:S02]  /*1680*/  @!P2 IMAD.IADD R27, R27, 0x1, -R4 ;  /* 0x000000011b1ba824 */ /* 0x000fe400078e0a04 */
[----:B------:R-:W-:Y:S02]  /*1690*/  IMAD.MOV R12, RZ, RZ, -R12 ;  /* 0x000000ffff0c7224 */ /* 0x000fe400078e0a0c */
[----:B------:R-:W-:Y:S01]  /*16a0*/  @!P6 IMAD.IADD R29, R29, 0x1, -R4 ;  /* 0x000000011d1de824 */ /* 0x000fe200078e0a04 */
[C---:B------:R-:W-:Y:S01]  /*16b0*/  ISETP.GT.U32.AND P6, PT, R4.reuse, R27, PT ;  /* 0x0000001b0400720c */ /* 0x040fe20003fc4070 */
[----:B------:R-:W-:Y:S02]  /*16c0*/  IMAD R31, R4, R12, R31 ;  /* 0x0000000c041f7224 */ /* 0x000fe400078e021f */
[----:B------:R-:W-:-:S03]  /*16d0*/  IMAD.HI.U32 R12, R8, R35, RZ ;  /* 0x00000023080c7227 */ /* 0x000fc600078e00ff */
[C---:B------:R-:W-:Y:S01]  /*16e0*/  ISETP.GT.U32.AND P2, PT, R4.reuse, R31, PT ;  /* 0x0000001f0400720c */ /* 0x040fe20003f44070 */
[----:B------:R-:W-:Y:S02]  /*16f0*/  IMAD.MOV R12, RZ, RZ, -R12 ;  /* 0x000000ffff0c7224 */ /* 0x000fe400078e0a0c */
[----:B------:R-:W-:Y:S02]  /*1700*/  IMAD.MOV R14, RZ, RZ, -R14 ;  /* 0x000000ffff0e7224 */ /* 0x000fe400078e0a0e */
[C---:B------:R-:W-:Y:S02]  /*1710*/  IMAD R35, R4.reuse, R12, R35 ;  /* 0x0000000c04237224 */ /* 0x040fe400078e0223 */
[----:B------:R-:W-:Y:S02]  /*1720*/  @!P6 IMAD.IADD R27, R27, 0x1, -R4 ;  /* 0x000000011b1be824 */ /* 0x000fe400078e0a04 */
[----:B------:R-:W-:Y:S01]  /*1730*/  IMAD.MOV.U32 R12, RZ, RZ, R9 ;  /* 0x000000ffff0c7224 */ /* 0x000fe200078e0009 */
[----:B------:R-:W-:Y:S01]  /*1740*/  ISETP.GT.U32.AND P6, PT, R4, R35, PT ;  /* 0x000000230400720c */ /* 0x000fe20003fc4070 */
[----:B------:R-:W-:-:S04]  /*1750*/  IMAD.HI.U32 R9, R8, R39, RZ ;  /* 0x0000002708097227 */ /* 0x000fc800078e00ff */
[----:B------:R-:W-:Y:S02]  /*1760*/  IMAD.MOV R9, RZ, RZ, -R9 ;  /* 0x000000ffff097224 */ /* 0x000fe400078e0a09 */
[--C-:B------:R-:W-:Y:S01]  /*1770*/  @!P2 IMAD.IADD R31, R31, 0x1, -R4.reuse ;  /* 0x000000011f1fa824 */ /* 0x100fe200078e0a04 */
[C---:B------:R-:W-:Y:S01]  /*1780*/  ISETP.GT.U32.AND P2, PT, R4.reuse, R29, PT ;  /* 0x0000001d0400720c */ /* 0x040fe20003f44070 */
[C---:B------:R-:W-:Y:S02]  /*1790*/  IMAD R9, R4.reuse, R9, R39 ;  /* 0x0000000904097224 */ /* 0x040fe400078e0227 */
[C---:B------:R-:W-:Y:S02]  /*17a0*/  IMAD R37, R4.reuse, R14, R37 ;  /* 0x0000000e04257224 */ /* 0x040fe400078e0225 */
[----:B------:R-:W-:Y:S01]  /*17b0*/  @!P6 IMAD.IADD R35, R35, 0x1, -R4 ;  /* 0x000000012323e824 */ /* 0x000fe200078e0a04 */
[----:B------:R-:W-:Y:S01]  /*17c0*/  ISETP.GT.U32.AND P6, PT, R4, R9, PT ;  /* 0x000000090400720c */ /* 0x000fe20003fc4070 */
[----:B------:R-:W-:-:S04]  /*17d0*/  IMAD.HI.U32 R14, R8, R41, RZ ;  /* 0x00000029080e7227 */ /* 0x000fc800078e00ff */
[----:B------:R-:W-:Y:S01]  /*17e0*/  @!P0 IMAD.MOV R12, RZ, RZ, -R12 ;  /* 0x000000ffff0c8224 */ /* 0x000fe200078e0a0c */
[----:B------:R-:W-:Y:S01]  /*17f0*/  ISETP.GT.U32.AND P0, PT, R4, R31, PT ;  /* 0x0000001f0400720c */ /* 0x000fe20003f04070 */
[----:B------:R-:W-:Y:S01]  /*1800*/  @!P2 IMAD.IADD R29, R29, 0x1, -R4 ;  /* 0x000000011d1da824 */ /* 0x000fe200078e0a04 */
[----:B------:R-:W-:Y:S01]  /*1810*/  ISETP.GE.AND P2, PT, R20, RZ, PT ;  /* 0x000000ff1400720c */ /* 0x000fe20003f46270 */
[----:B------:R-:W-:Y:S01]  /*1820*/  IMAD.MOV R14, RZ, RZ, -R14 ;  /* 0x000000ffff0e7224 */ /* 0x000fe200078e0a0e */
[----:B------:R-:W-:Y:S01]  /*1830*/  LOP3.LUT R20, R24, 0x38, RZ, 0xfc, !PT ;  /* 0x0000003818147812 */ /* 0x000fe200078efcff */
[----:B------:R-:W-:Y:S01]  /*1840*/  @!P3 IMAD.MOV R27, RZ, RZ, -R27 ;  /* 0x000000ffff1bb224 */ /* 0x000fe200078e0a1b */
[C---:B------:R-:W-:Y:S01]  /*1850*/  ISETP.GT.U32.AND P3, PT, R4.reuse, R37, PT ;  /* 0x000000250400720c */ /* 0x040fe20003f64070 */
[----:B------:R-:W-:Y:S01]  /*1860*/  IMAD R39, R4, R14, R41 ;  /* 0x0000000e04277224 */ /* 0x000fe200078e0229 */
[----:B------:R-:W-:Y:S01]  /*1870*/  IABS R41, R20 ;  /* 0x0000001400297213 */ /* 0x000fe20000000000 */
[----:B------:R-:W-:-:S02]  /*1880*/  @!P6 IMAD.IADD R9, R9, 0x1, -R4 ;  /* 0x000000010909e824 */ /* 0x000fc400078e0a04 */
[----:B------:R-:W-:Y:S02]  /*1890*/  @!P1 IMAD.MOV R29, RZ, RZ, -R29 ;  /* 0x000000ffff1d9224 */ /* 0x000fe400078e0a1d */
[----:B------:R-:W-:Y:S01]  /*18a0*/  IMAD.HI.U32 R14, R8, R41, RZ ;  /* 0x00000029080e7227 */ /* 0x000fe200078e00ff */
[----:B------:R-:W-:-:S03]  /*18b0*/  ISETP.GT.U32.AND P6, PT, R4, R9, PT ;  /* 0x000000090400720c */ /* 0x000fc60003fc4070 */
[----:B------:R-:W-:Y:S01]  /*18c0*/  @!P0 IMAD.IADD R31, R31, 0x1, -R4 ;  /* 0x000000011f1f8824 */ /* 0x000fe200078e0a04 */
[----:B------:R-:W-:Y:S01]  /*18d0*/  ISETP.GE.AND P0, PT, R22, RZ, PT ;  /* 0x000000ff1600720c */ /* 0x000fe20003f06270 */
[----:B------:R-:W-:Y:S01]  /*18e0*/  IMAD.MOV R14, RZ, RZ, -R14 ;  /* 0x000000ffff0e7224 */ /* 0x000fe200078e0a0e */
[----:B------:R-:W-:Y:S01]  /*18f0*/  LOP3.LUT R22, R24, 0x34, RZ, 0xfc, !PT ;  /* 0x0000003418167812 */ /* 0x000fe200078efcff */
[--C-:B------:R-:W-:Y:S01]  /*1900*/  @!P3 IMAD.IADD R37, R37, 0x1, -R4.reuse ;  /* 0x000000012525b824 */ /* 0x100fe200078e0a04 */
[C---:B------:R-:W-:Y:S01]  /*1910*/  ISETP.GT.U32.AND P3, PT, R4.reuse, R35, PT ;  /* 0x000000230400720c */ /* 0x040fe20003f64070 */
[C---:B------:R-:W-:Y:S01]  /*1920*/  IMAD R41, R4.reuse, R14, R41 ;  /* 0x0000000e04297224 */ /* 0x040fe200078e0229 */
[----:B------:R-:W-:Y:S01]  /*1930*/  IABS R43, R22 ;  /* 0x00000016002b7213 */ /* 0x000fe20000000000 */
[----:B------:R-:W-:Y:S01]  /*1940*/  @!P5 IMAD.MOV R23, RZ, RZ, -R23 ;  /* 0x000000ffff17d224 */ /* 0x000fe200078e0a17 */
[C---:B------:R-:W-:Y:S01]  /*1950*/  ISETP.GT.U32.AND P1, PT, R4.reuse, R37, PT ;  /* 0x000000250400720c */ /* 0x040fe20003f24070 */
[----:B------:R-:W-:Y:S01]  /*1960*/  @!P6 IMAD.IADD R9, R9, 0x1, -R4 ;  /* 0x000000010909e824 */ /* 0x000fe200078e0a04 */
[----:B------:R-:W-:Y:S01]  /*1970*/  ISETP.GT.U32.AND P6, PT, R4, R41, PT ;  /* 0x000000290400720c */ /* 0x000fe20003fc4070 */
[----:B------:R-:W-:Y:S01]  /*1980*/  IMAD.HI.U32 R14, R8, R43, RZ ;  /* 0x0000002b080e7227 */ /* 0x000fe200078e00ff */
[----:B------:R-:W-:-:S03]  /*1990*/  ISETP.GE.AND P5, PT, R16, RZ, PT ;  /* 0x000000ff1000720c */ /* 0x000fc60003fa6270 */
[----:B------:R-:W-:-:S04]  /*19a0*/  IMAD.HI.U32 R16, R8, R45, RZ ;  /* 0x0000002d08107227 */ /* 0x000fc800078e00ff */
[----:B------:R-:W-:Y:S02]  /*19b0*/  IMAD.MOV R14, RZ, RZ, -R14 ;  /* 0x000000ffff0e7224 */ /* 0x000fe400078e0a0e */
[----:B------:R-:W-:Y:S02]  /*19c0*/  IMAD.MOV R16, RZ, RZ, -R16 ;  /* 0x000000ffff107224 */ /* 0x000fe400078e0a10 */
[----:B------:R-:W-:Y:S02]  /*19d0*/  IMAD R43, R4, R14, R43 ;  /* 0x0000000e042b7224 */ /* 0x000fe400078e022b */
[----:B------:R-:W-:Y:S01]  /*19e0*/  @!P4 IMAD.MOV R25, RZ, RZ, -R25 ;  /* 0x000000ffff19c224 */ /* 0x000fe200078e0a19 */
[----:B------:R-:W-:Y:S01]  /*19f0*/  ISETP.GE.AND P4, PT, R18, RZ, PT ;  /* 0x000000ff1200720c */ /* 0x000fe20003f86270 */
        /* <DEDUP_REMOVED lines=8> */
[----:B------:R-:W-:Y:S01]  /*1a80*/  IMAD.HI.U32 R18, R8, R47, RZ ;  /* 0x0000002f08127227 */ /* 0x000fe200078e00ff */
[----:B------:R-:W-:-:S03]  /*1a90*/  IABS R55, R26 ;  /* 0x0000001a00377213 */ /* 0x000fc60000000000 */
[----:B------:R-:W-:Y:S01]  /*1aa0*/  @!P2 IMAD.MOV R37, RZ, RZ, -R37 ;  /* 0x000000ffff25a224 */ /* 0x000fe200078e0a25 */
[C---:B------:R-:W-:Y:S01]  /*1ab0*/  ISETP.GT.U32.AND P2, PT, R4.reuse, R45, PT ;  /* 0x0000002d0400720c */ /* 0x040fe20003f44070 */
[----:B------:R-:W-:Y:S02]  /*1ac0*/  IMAD.MOV R18, RZ, RZ, -R18 ;  /* 0x000000ffff127224 */ /* 0x000fe400078e0a12 */
[----:B------:R-:W-:Y:S01]  /*1ad0*/  @!P4 IMAD.MOV R35, RZ, RZ, -R35 ;  /* 0x000000ffff23c224 */ /* 0x000fe200078e0a23 */
[C---:B------:R-:W-:Y:S01]  /*1ae0*/  ISETP.GT.U32.AND P4, PT, R4.reuse, R41, PT ;  /* 0x000000290400720c */ /* 0x040fe20003f84070 */
[----:B------:R-:W-:Y:S01]  /*1af0*/  IMAD R47, R4, R18, R47 ;  /* 0x00000012042f7224 */ /* 0x000fe200078e022f */
[----:B------:R-:W-:Y:S01]  /*1b00*/  LOP3.LUT R18, R24, 0x28, RZ, 0xfc, !PT ;  /* 0x0000002818127812 */ /* 0x000fe200078efcff */
[--C-:B------:R-:W-:Y:S01]  /*1b10*/  @!P6 IMAD.IADD R43, R43, 0x1, -R4.reuse ;  /* 0x000000012b2be824 */ /* 0x100fe200078e0a04 */
[----:B------:R-:W-:Y:S01]  /*1b20*/  ISETP.GE.AND P6, PT, R30, RZ, PT ;  /* 0x000000ff1e00720c */ /* 0x000fe20003fc6270 */
[--C-:B------:R-:W-:Y:S01]  /*1b30*/  @!P3 IMAD.IADD R39, R39, 0x1, -R4.reuse ;  /* 0x000000012727b824 */ /* 0x100fe200078e0a04 */
[----:B------:R-:W-:Y:S01]  /*1b40*/  IABS R49, R18 ;  /* 0x0000001200317213 */ /* 0x000fe20000000000 */
[----:B------:R-:W-:Y:S01]  /*1b50*/  @!P5 IMAD.MOV R31, RZ, RZ, -R31 ;  /* 0x000000ffff1fd224 */ /* 0x000fe200078e0a1f */
[----:B------:R-:W-:Y:S01]  /*1b60*/  ISETP.GE.AND P3, PT, R20, RZ, PT ;  /* 0x000000ff1400720c */ /* 0x000fe20003f66270 */
[----:B------:R-:W-:Y:S01]  /*1b70*/  @!P2 IMAD.IADD R45, R45, 0x1, -R4 ;  /* 0x000000012d2da824 */ /* 0x000fe200078e0a04 */
[C---:B------:R-:W-:Y:S01]  /*1b80*/  ISETP.GT.U32.AND P2, PT, R4.reuse, R43, PT ;  /* 0x0000002b0400720c */ /* 0x040fe20003f44070 */
[----:B------:R-:W-:Y:S01]  /*1b90*/  IMAD.MOV.U32 R14, RZ, RZ, R9 ;  /* 0x000000ffff0e7224 */ /* 0x000fe200078e0009 */
[----:B------:R-:W-:Y:S01]  /*1ba0*/  ISETP.GT.U32.AND P5, PT, R4, R39, PT ;  /* 0x000000270400720c */ /* 0x000fe20003fa4070 */
[----:B------:R-:W-:Y:S01]  /*1bb0*/  IMAD.HI.U32 R9, R8, R49, RZ ;  /* 0x0000003108097227 */ /* 0x000fe200078e00ff */
[----:B------:R-:W-:-:S02]  /*1bc0*/  LOP3.LUT R20, R24, 0x24, RZ, 0xfc, !PT ;  /* 0x0000002418147812 */ /* 0x000fc400078efcff */
[----:B------:R-:W-:Y:S01]  /*1bd0*/  LOP3.LUT R30, R24, 0xc, RZ, 0xfc, !PT ;  /* 0x0000000c181e7812 */ /* 0x000fe200078efcff */
[----:B------:R-:W-:Y:S01]  /*1be0*/  IMAD.MOV R9, RZ, RZ, -R9 ;  /* 0x000000ffff097224 */ /* 0x000fe200078e0a09 */
[----:B------:R-:W-:Y:S01]  /*1bf0*/  IABS R51, R20 ;  /* 0x0000001400337213 */ /* 0x000fe20000000000 */
[--C-:B------:R-:W-:Y:S01]  /*1c00*/  @!P4 IMAD.IADD R41, R41, 0x1, -R4.reuse ;  /* 0x000000012929c824 */ /* 0x100fe200078e0a04 */
[----:B------:R-:W-:Y:S01]  /*1c10*/  ISETP.GE.AND P4, PT, R28, RZ, PT ;  /* 0x000000ff1c00720c */ /* 0x000fe20003f86270 */
[----:B------:R-:W-:Y:S01]  /*1c20*/  IMAD R9, R4, R9, R49 ;  /* 0x0000000904097224 */ /* 0x000fe200078e0231 */
[----:B------:R-:W-:Y:S01]  /*1c30*/  LOP3.LUT R28, R24, 0x10, RZ, 0xfc, !PT ;  /* 0x00000010181c7812 */ /* 0x000fe200078efcff */
[----:B------:R-:W-:Y:S01]  /*1c40*/  IMAD.HI.U32 R16, R8, R51, RZ ;  /* 0x0000003308107227 */ /* 0x000fe200078e00ff */
[----:B------:R-:W-:Y:S02]  /*1c50*/  IABS R61, R30 ;  /* 0x0000001e003d7213 */ /* 0x000fe40000000000 */
[----:B------:R-:W-:Y:S01]  /*1c60*/  IABS R59, R28 ;  /* 0x0000001c003b7213 */ /* 0x000fe20000000000 */
[--C-:B------:R-:W-:Y:S01]  /*1c70*/  @!P2 IMAD.IADD R43, R43, 0x1, -R4.reuse ;  /* 0x000000012b2ba824 */ /* 0x100fe200078e0a04 */
[C---:B------:R-:W-:Y:S01]  /*1c80*/  ISETP.GT.U32.AND P2, PT, R4.reuse, R9, PT ;  /* 0x000000090400720c */ /* 0x040fe20003f44070 */
[----:B------:R-:W-:Y:S01]  /*1c90*/  @!P5 IMAD.IADD R39, R39, 0x1, -R4 ;  /* 0x000000012727d824 */ /* 0x000fe200078e0a04 */
[----:B------:R-:W-:Y:S01]  /*1ca0*/  ISETP.GT.U32.AND P5, PT, R4, R47, PT ;  /* 0x0000002f0400720c */ /* 0x000fe20003fa4070 */
[----:B------:R-:W-:Y:S01]  /*1cb0*/  @!P3 IMAD.MOV R41, RZ, RZ, -R41 ;  /* 0x000000ffff29b224 */ /* 0x000fe200078e0a29 */
[----:B------:R-:W-:Y:S01]  /*1cc0*/  ISETP.GE.AND P3, PT, R18, RZ, PT ;  /* 0x000000ff1200720c */ /* 0x000fe20003f66270 */
[----:B------:R-:W-:Y:S01]  /*1cd0*/  IMAD.MOV R16, RZ, RZ, -R16 ;  /* 0x000000ffff107224 */ /* 0x000fe200078e0a10 */
[----:B------:R-:W-:Y:S01]  /*1ce0*/  LOP3.LUT R18, R24, 0x20, RZ, 0xfc, !PT ;  /* 0x0000002018127812 */ /* 0x000fe200078efcff */
[----:B------:R-:W-:Y:S01]  /*1cf0*/  @!P1 IMAD.MOV R39, RZ, RZ, -R39 ;  /* 0x000000ffff279224 */ /* 0x000fe200078e0a27 */
[C---:B------:R-:W-:Y:S01]  /*1d00*/  ISETP.GT.U32.AND P1, PT, R4.reuse, R45, PT ;  /* 0x0000002d0400720c */ /* 0x040fe20003f24070 */
[----:B------:R-:W-:Y:S01]  /*1d10*/  IMAD R49, R4, R16, R51 ;  /* 0x0000001004317224 */ /* 0x000fe200078e0233 */
[----:B------:R-:W-:Y:S01]  /*1d20*/  IABS R51, R18 ;  /* 0x0000001200337213 */ /* 0x000fe20000000000 */
[----:B------:R-:W-:Y:S01]  /*1d30*/  @!P0 IMAD.MOV R14, RZ, RZ, -R14 ;  /* 0x000000ffff0e8224 */ /* 0x000fe200078e0a0e */
[----:B------:R-:W-:Y:S01]  /*1d40*/  ISETP.GE.AND P0, PT, R22, RZ, PT ;  /* 0x000000ff1600720c */ /* 0x000fe20003f06270 */
[----:B------:R-:W-:Y:S01]  /*1d50*/  @!P2 IMAD.IADD R9, R9, 0x1, -R4 ;  /* 0x000000010909a824 */ /* 0x000fe200078e0a04 */
[----:B------:R-:W-:Y:S01]  /*1d60*/  ISETP.GE.AND P2, PT, R18, RZ, PT ;  /* 0x000000ff1200720c */ /* 0x000fe20003f46270 */
[----:B------:R-:W-:Y:S01]  /*1d70*/  IMAD.HI.U32 R16, R8, R51, RZ ;  /* 0x0000003308107227 */ /* 0x000fe200078e00ff */
[----:B------:R-:W-:-:S03]  /*1d80*/  LOP3.LUT R22, R24, 0x1c, RZ, 0xfc, !PT ;  /* 0x0000001c18167812 */ /* 0x000fc600078efcff */
[----:B------:R-:W-:Y:S01]  /*1d90*/  IMAD.MOV R18, RZ, RZ, -R16 ;  /* 0x000000ffff127224 */ /* 0x000fe200078e0a10 */
[----:B------:R-:W-:Y:S01]  /*1da0*/  IABS R53, R22 ;  /* 0x0000001600357213 */ /* 0x000fe20000000000 */
[--C-:B------:R-:W-:Y:S01]  /*1db0*/  @!P1 IMAD.IADD R45, R45, 0x1, -R4.reuse ;  /* 0x000000012d2d9824 */ /* 0x100fe200078e0a04 */
[C---:B------:R-:W-:Y:S01]  /*1dc0*/  ISETP.GT.U32.AND P1, PT, R4.reuse, R49, PT ;  /* 0x000000310400720c */ /* 0x040fe20003f24070 */
[C---:B------:R-:W-:Y:S02]  /*1dd0*/  IMAD R51, R4.reuse, R18, R51 ;  /* 0x0000001204337224 */ /* 0x040fe400078e0233 */
[----:B------:R-:W-:Y:S02]  /*1de0*/  @!P4 IMAD.MOV R45, RZ, RZ, -R45 ;  /* 0x000000ffff2dc224 */ /* 0x000fe400078e0a2d */
[----:B------:R-:W-:Y:S01]  /*1df0*/  @!P0 IMAD.MOV R43, RZ, RZ, -R43 ;  /* 0x000000ffff2b8224 */ /* 0x000fe200078e0a2b */
[C---:B------:R-:W-:Y:S01]  /*1e00*/  ISETP.GT.U32.AND P4, PT, R4.reuse, R51, PT ;  /* 0x000000330400720c */ /* 0x040fe20003f84070 */
[----:B------:R-:W-:Y:S01]  /*1e10*/  @!P5 IMAD.IADD R47, R47, 0x1, -R4 ;  /* 0x000000012f2fd824 */ /* 0x000fe200078e0a04 */
[----:B------:R-:W-:Y:S01]  /*1e20*/  ISETP.GT.U32.AND P0, PT, R4, R9, PT ;  /* 0x000000090400720c */ /* 0x000fe20003f04070 */
[----:B------:R-:W-:-:S03]  /*1e30*/  IMAD.HI.U32 R16, R8, R53, RZ ;  /* 0x0000003508107227 */ /* 0x000fc600078e00ff */
[----:B------:R-:W-:Y:S01]  /*1e40*/  ISETP.GT.U32.AND P5, PT, R4, R47, PT ;  /* 0x0000002f0400720c */ /* 0x000fe20003fa4070 */
[----:B------:R-:W-:Y:S02]  /*1e50*/  @!P1 IMAD.IADD R49, R49, 0x1, -R4 ;  /* 0x0000000131319824 */ /* 0x000fe400078e0a04 */
[----:B------:R-:W-:Y:S02]  /*1e60*/  IMAD.MOV R16, RZ, RZ, -R16 ;  /* 0x000000ffff107224 */ /* 0x000fe400078e0a10 */
[----:B------:R-:W-:Y:S01]  /*1e70*/  IMAD.HI.U32 R18, R8, R55, RZ ;  /* 0x0000003708127227 */ /* 0x000fe200078e00ff */
[----:B------:R-:W-:-:S03]  /*1e80*/  ISETP.GT.U32.AND P1, PT, R4, R49, PT ;  /* 0x000000310400720c */ /* 0x000fc60003f24070 */
[--C-:B------:R-:W-:Y:S02]  /*1e90*/  @!P4 IMAD.IADD R51, R51, 0x1, -R4.reuse ;  /* 0x000000013333c824 */ /* 0x100fe400078e0a04 */
[----:B------:R-:W-:Y:S01]  /*1ea0*/  @!P0 IMAD.IADD R9, R9, 0x1, -R4 ;  /* 0x0000000109098824 */ /* 0x000fe200078e0a04 */
[----:B------:R-:W-:Y:S01]  /*1eb0*/  ISETP.GE.AND P0, PT, R26, RZ, PT ;  /* 0x000000ff1a00720c */ /* 0x000fe20003f06270 */
[C---:B------:R-:W-:Y:S01]  /*1ec0*/  IMAD R53, R4.reuse, R16, R53 ;  /* 0x0000001004357224 */ /* 0x040fe200078e0235 */
[----:B------:R-:W-:Y:S01]  /*1ed0*/  ISETP.GT.U32.AND P4, PT, R4, R51, PT ;  /* 0x000000330400720c */ /* 0x000fe20003f84070 */
[----:B------:R-:W-:Y:S01]  /*1ee0*/  IMAD.MOV R18, RZ, RZ, -R18 ;  /* 0x000000ffff127224 */ /* 0x000fe200078e0a12 */
[----:B------:R-:W-:Y:S01]  /*1ef0*/  LOP3.LUT R26, R24, 0x14, RZ, 0xfc, !PT ;  /* 0x00000014181a7812 */ /* 0x000fe200078efcff */
[--C-:B------:R-:W-:Y:S01]  /*1f00*/  @!P5 IMAD.IADD R47, R47, 0x1, -R4.reuse ;  /* 0x000000012f2fd824 */ /* 0x100fe200078e0a04 */
[----:B------:R-:W-:Y:S01]  /*1f10*/  ISETP.GE.AND P5, PT, R20, RZ, PT ;  /* 0x000000ff1400720c */ /* 0x000fe20003fa6270 */
[----:B------:R-:W-:Y:S01]  /*1f20*/  @!P1 IMAD.IADD R49, R49, 0x1, -R4 ;  /* 0x0000000131319824 */ /* 0x000fe200078e0a04 */
[----:B------:R-:W-:Y:S01]  /*1f30*/  IABS R57, R26 ;  /* 0x0000001a00397213 */ /* 0x000fe20000000000 */
[C---:B------:R-:W-:Y:S01]  /*1f40*/  IMAD R55, R4.reuse, R18, R55 ;  /* 0x0000001204377224 */ /* 0x040fe200078e0237 */
[----:B------:R-:W-:Y:S01]  /*1f50*/  ISETP.GT.U32.AND P1, PT, R4, R53, PT ;  /* 0x000000350400720c */ /* 0x000fe20003f24070 */
[----:B------:R-:W-:Y:S01]  /*1f60*/  @!P6 IMAD.MOV R47, RZ, RZ, -R47 ;  /* 0x000000ffff2fe224 */ /* 0x000fe200078e0a2f */
[----:B------:R-:W-:Y:S01]  /*1f70*/  ISETP.GE.AND P6, PT, R22, RZ, PT ;  /* 0x000000ff1600720c */ /* 0x000fe20003fc6270 */
[----:B------:R-:W-:-:S04]  /*1f80*/  IMAD.HI.U32 R16, R8, R57, RZ ;  /* 0x0000003908107227 */ /* 0x000fc800078e00ff */
[----:B------:R-:W-:Y:S01]  /*1f90*/  @!P4 IMAD.IADD R51, R51, 0x1, -R4 ;  /* 0x000000013333c824 */ /* 0x000fe200078e0a04 */
[----:B------:R-:W-:Y:S01]  /*1fa0*/  ISETP.GT.U32.AND P4, PT, R4, R55, PT ;  /* 0x000000370400720c */ /* 0x000fe20003f84070 */
[----:B------:R-:W-:Y:S02]  /*1fb0*/  IMAD.MOV R20, RZ, RZ, -R16 ;  /* 0x000000ffff147224 */ /* 0x000fe400078e0a10 */
[----:B------:R-:W-:-:S04]  /*1fc0*/  IMAD.HI.U32 R16, R8, R59, RZ ;  /* 0x0000003b08107227 */ /* 0x000fc800078e00ff */
[----:B------:R-:W-:Y:S02]  /*1fd0*/  IMAD.MOV R22, RZ, RZ, -R16 ;  /* 0x000000ffff167224 */ /* 0x000fe400078e0a10 */
[--C-:B------:R-:W-:Y:S02]  /*1fe0*/  @!P1 IMAD.IADD R53, R53, 0x1, -R4.reuse ;  /* 0x0000000135359824 */ /* 0x100fe400078e0a04 */
[----:B------:R-:W-:Y:S01]  /*1ff0*/  IMAD R59, R4, R22, R59 ;  /* 0x00000016043b7224 */ /* 0x000fe200078e023b */
[----:B------:R-:W-:Y:S01]  /*2000*/  LOP3.LUT R22, R24, 0x4, RZ, 0xfc, !PT ;  /* 0x0000000418167812 */ /* 0x000fe200078efcff */
[----:B------:R-:W-:Y:S01]  /*2010*/  IMAD.HI.U32 R18, R8, R61, RZ ;  /* 0x0000003d08127227 */ /* 0x000fe200078e00ff */
[C---:B------:R-:W-:Y:S02]  /*2020*/  ISETP.GT.U32.AND P1, PT, R4.reuse, R53, PT ;  /* 0x000000350400720c */ /* 0x040fe40003f24070 */
[----:B------:R-:W-:Y:S01]  /*2030*/  IABS R65, R22 ;  /* 0x0000001600417213 */ /* 0x000fe20000000000 */
[----:B------:R-:W-:Y:S01]  /*2040*/  @!P4 IMAD.IADD R55, R55, 0x1, -R4 ;  /* 0x000000013737c824 */ /* 0x000fe200078e0a04 */
[----:B------:R-:W-:Y:S01]  /*2050*/  ISETP.GT.U32.AND P4, PT, R4, R59, PT ;  /* 0x0000003b0400720c */ /* 0x000fe20003f84070 */
[----:B------:R-:W-:-:S02]  /*2060*/  IMAD.MOV R18, RZ, RZ, -R18 ;  /* 0x000000ffff127224 */ /* 0x000fc400078e0a12 */
[----:B------:R-:W-:-:S04]  /*2070*/  IMAD.HI.U32 R16, R8, R67, RZ ;  /* 0x0000004308107227 */ /* 0x000fc800078e00ff */
[C---:B------:R-:W-:Y:S02]  /*2080*/  IMAD R61, R4.reuse, R18, R61 ;  /* 0x00000012043d7224 */ /* 0x040fe400078e023d */
[----:B------:R-:W-:Y:S02]  /*2090*/  IMAD.MOV R18, RZ, RZ, -R16 ;  /* 0x000000ffff127224 */ /* 0x000fe400078e0a10 */
[C---:B------:R-:W-:Y:S02]  /*20a0*/  IMAD R57, R4.reuse, R20, R57 ;  /* 0x0000001404397224 */ /* 0x040fe400078e0239 */
[----:B------:R-:W-:Y:S02]  /*20b0*/  IMAD.MOV.U32 R16, RZ, RZ, R9 ;  /* 0x000000ffff107224 */ /* 0x000fe400078e0009 */
[----:B------:R-:W-:Y:S01]  /*20c0*/  @!P1 IMAD.IADD R53, R53, 0x1, -R4 ;  /* 0x0000000135359824 */ /* 0x000fe200078e0a04 */
[C---:B------:R-:W-:Y:S01]  /*20d0*/  ISETP.GT.U32.AND P1, PT, R4.reuse, R57, PT ;  /* 0x000000390400720c */ /* 0x040fe20003f24070 */
[----:B------:R-:W-:Y:S01]  /*20e0*/  @!P3 IMAD.MOV R16, RZ, RZ, -R16 ;  /* 0x000000ffff10b224 */ /* 0x000fe200078e0a10 */
[----:B------:R-:W-:Y:S01]  /*20f0*/  ISETP.GT.U32.AND P3, PT, R4, R55, PT ;  /* 0x000000370400720c */ /* 0x000fe20003f64070 */
[----:B------:R-:W-:-:S02]  /*2100*/  @!P4 IMAD.IADD R59, R59, 0x1, -R4 ;  /* 0x000000013b3bc824 */ /* 0x000fc400078e0a04 */
[----:B------:R-:W-:-:S04]  /*2110*/  IMAD.HI.U32 R20, R8, R63, RZ ;  /* 0x0000003f08147227 */ /* 0x000fc800078e00ff */
[C---:B------:R-:W-:Y:S02]  /*2120*/  IMAD R67, R4.reuse, R18, R67 ;  /* 0x0000001204437224 */ /* 0x040fe400078e0243 */
[----:B------:R-:W-:Y:S01]  /*2130*/  @!P2 IMAD.MOV R51, RZ, RZ, -R51 ;  /* 0x000000ffff33a224 */ /* 0x000fe200078e0a33 */
[----:B------:R-:W-:Y:S01]  /*2140*/  ISETP.GT.U32.AND P2, PT, R4, R59, PT ;  /* 0x0000003b0400720c */ /* 0x000fe20003f44070 */
[----:B------:R-:W-:Y:S02]  /*2150*/  IMAD.MOV R20, RZ, RZ, -R20 ;  /* 0x000000ffff147224 */ /* 0x000fe400078e0a14 */
[----:B------:R-:W-:-:S04]  /*2160*/  IMAD.HI.U32 R8, R8, R65, RZ ;  /* 0x0000004108087227 */ /* 0x000fc800078e00ff */
[----:B------:R-:W-:Y:S01]  /*2170*/  @!P5 IMAD.MOV R49, RZ, RZ, -R49 ;  /* 0x000000ffff31d224 */ /* 0x000fe200078e0a31 */
[C---:B------:R-:W-:Y:S01]  /*2180*/  ISETP.GT.U32.AND P5, PT, R4.reuse, R67, PT ;  /* 0x000000430400720c */ /* 0x040fe20003fa4070 */
[C---:B------:R-:W-:Y:S02]  /*2190*/  IMAD R63, R4.reuse, R20, R63 ;  /* 0x00000014043f7224 */ /* 0x040fe400078e023f */
[----:B------:R-:W-:Y:S02]  /*21a0*/  IMAD.MOV R8, RZ, RZ, -R8 ;  /* 0x000000ffff087224 */ /* 0x000fe400078e0a08 */
[--C-:B------:R-:W-:Y:S01]  /*21b0*/  @!P1 IMAD.IADD R57, R57, 0x1, -R4.reuse ;  /* 0x0000000139399824 */ /* 0x100fe200078e0a04 */
[C---:B------:R-:W-:Y:S01]  /*21c0*/  ISETP.GT.U32.AND P1, PT, R4.reuse, R61, PT ;  /* 0x0000003d0400720c */ /* 0x040fe20003f24070 */
[--C-:B------:R-:W-:Y:S01]  /*21d0*/  @!P3 IMAD.IADD R55, R55, 0x1, -R4.reuse ;  /* 0x000000013737b824 */ /* 0x100fe200078e0a04 */
[C---:B------:R-:W-:Y:S01]  /*21e0*/  ISETP.GT.U32.AND P3, PT, R4.reuse, R63, PT ;  /* 0x0000003f0400720c */ /* 0x040fe20003f64070 */
[C---:B------:R-:W-:Y:S01]  /*21f0*/  IMAD R65, R4.reuse, R8, R65 ;  /* 0x0000000804417224 */ /* 0x040fe200078e0241 */
[----:B------:R-:W-:Y:S01]  /*2200*/  ISETP.GT.U32.AND P4, PT, R4, R57, PT ;  /* 0x000000390400720c */ /* 0x000fe20003f84070 */
[----:B------:R-:W-:-:S02]  /*2210*/  @!P2 IMAD.IADD R59, R59, 0x1, -R4 ;  /* 0x000000013b3ba824 */ /* 0x000fc400078e0a04 */
[--C-:B------:R-:W-:Y:S01]  /*2220*/  @!P5 IMAD.IADD R67, R67, 0x1, -R4.reuse ;  /* 0x000000014343d824 */ /* 0x100fe200078e0a04 */
[----:B------:R-:W-:Y:S01]  /*2230*/  ISETP.GT.U32.AND P2, PT, R4, R65, PT ;  /* 0x000000410400720c */ /* 0x000fe20003f44070 */
[----:B------:R-:W-:Y:S01]  /*2240*/  @!P0 IMAD.MOV R55, RZ, RZ, -R55 ;  /* 0x000000ffff378224 */ /* 0x000fe200078e0a37 */
[----:B------:R-:W-:Y:S01]  /*2250*/  ISETP.GE.AND P5, PT, R28, RZ, PT ;  /* 0x000000ff1c00720c */ /* 0x000fe20003fa6270 */
[----:B------:R-:W-:Y:S01]  /*2260*/  IMAD.U32 R8, RZ, RZ, UR12 ;  /* 0x0000000cff087e24 */ /* 0x000fe2000f8e00ff */
[C---:B------:R-:W-:Y:S01]  /*2270*/  ISETP.GT.U32.AND P0, PT, R4.reuse, R67, PT ;  /* 0x000000430400720c */ /* 0x040fe20003f04070 */
[--C-:B------:R-:W-:Y:S02]  /*2280*/  @!P1 IMAD.IADD R61, R61, 0x1, -R4.reuse ;  /* 0x000000013d3d9824 */ /* 0x100fe400078e0a04 */
[----:B------:R-:W-:Y:S01]  /*2290*/  @!P3 IMAD.IADD R63, R63, 0x1, -R4 ;  /* 0x000000013f3fb824 */ /* 0x000fe200078e0a04 */
[----:B------:R-:W-:Y:S01]  /*22a0*/  SHF.R.U32.HI R249, RZ, 0x4, R8 ;  /* 0x00000004fff97819 */ /* 0x000fe20000011608 */
[----:B------:R-:W-:Y:S01]  /*22b0*/  IMAD.U32 R9, RZ, RZ, UR12 ;  /* 0x0000000cff097e24 */ /* 0x000fe2000f8e00ff */
[C---:B------:R-:W-:Y:S01]  /*22c0*/  ISETP.GT.U32.AND P1, PT, R4.reuse, R61, PT ;  /* 0x0000003d0400720c */ /* 0x040fe20003f24070 */
[--C-:B------:R-:W-:Y:S01]  /*22d0*/  @!P4 IMAD.IADD R57, R57, 0x1, -R4.reuse ;  /* 0x000000013939c824 */ /* 0x100fe200078e0a04 */
[----:B------:R-:W-:Y:S01]  /*22e0*/  ISETP.GT.U32.AND P3, PT, R4, R63, PT ;  /* 0x0000003f0400720c */ /* 0x000fe20003f64070 */
[--C-:B------:R-:W-:Y:S01]  /*22f0*/  @!P2 IMAD.IADD R65, R65, 0x1, -R4.reuse ;  /* 0x000000014141a824 */ /* 0x100fe200078e0a04 */
[----:B------:R-:W-:Y:S01]  /*2300*/  SGXT.U32 R249, R249, 0xe ;  /* 0x0000000ef9f9781a */ /* 0x000fe20000000000 */
[----:B------:R-:W-:Y:S01]  /*2310*/  VIADD R8, R9, 0x2000 ;  /* 0x0000200009087836 */ /* 0x000fe20000000000 */
[----:B------:R-:W-:Y:S01]  /*2320*/  ISETP.GE.AND P4, PT, R26, RZ, PT ;  /* 0x000000ff1a00720c */ /* 0x000fe20003f86270 */
[----:B------:R-:W-:Y:S01]  /*2330*/  IMAD.MOV.U32 R9, RZ, RZ, RZ ;  /* 0x000000ffff097224 */ /* 0x000fe200078e00ff */
[----:B------:R-:W-:Y:S01]  /*2340*/  ISETP.GT.U32.AND P2, PT, R4, R65, PT ;  /* 0x000000410400720c */ /* 0x000fe20003f44070 */
[--C-:B------:R-:W-:Y:S01]  /*2350*/  @!P0 IMAD.IADD R67, R67, 0x1, -R4.reuse ;  /* 0x0000000143438824 */ /* 0x100fe200078e0a04 */
[----:B------:R-:W-:Y:S01]  /*2360*/  IADD3 R20, P0, R249, 0x80, RZ ;  /* 0x00000080f9147810 */ /* 0x000fe20007f1e0ff */
[----:B------:R-:W-:Y:S01]  /*2370*/  @!P6 IMAD.MOV R53, RZ, RZ, -R53 ;  /* 0x000000ffff35e224 */ /* 0x000fe200078e0a35 */
[----:B------:R-:W-:Y:S01]  /*2380*/  ISETP.GE.AND P6, PT, R24, RZ, PT ;  /* 0x000000ff1800720c */ /* 0x000fe20003fc6270 */
[--C-:B------:R-:W-:Y:S01]  /*2390*/  @!P1 IMAD.IADD R61, R61, 0x1, -R4.reuse ;  /* 0x000000013d3d9824 */ /* 0x100fe200078e0a04 */
[----:B------:R-:W-:Y:S01]  /*23a0*/  IADD3.X R18, R9, 0x40000040, RZ, P0, !PT ;  /* 0x4000004009127810 */ /* 0x000fe200007fe4ff */
[--C-:B------:R-:W-:Y:S01]  /*23b0*/  @!P3 IMAD.IADD R63, R63, 0x1, -R4.reuse ;  /* 0x000000013f3fb824 */ /* 0x100fe200078e0a04 */
[----:B------:R-:W-:Y:S01]  /*23c0*/  ISETP.GE.AND P0, PT, R22, RZ, PT ;  /* 0x000000ff1600720c */ /* 0x000fe20003f06270 */
[----:B------:R-:W-:Y:S01]  /*23d0*/  IMAD R5, R5, UR4, RZ ;  /* 0x0000000405057c24 */ /* 0x000fe2000f8e02ff */
[----:B------:R-:W-:Y:S01]  /*23e0*/  ISETP.GE.AND P1, PT, R30, RZ, PT ;  /* 0x000000ff1e00720c */ /* 0x000fe20003f26270 */
[----:B------:R-:W-:Y:S01]  /*23f0*/  ULDC UR4, c[0x0][0x240] ;  /* 0x0000900000047ab9 */ /* 0x000fe20000000800 */
[----:B------:R-:W-:Y:S01]  /*2400*/  ISETP.GE.AND P3, PT, R32, RZ, PT ;  /* 0x000000ff2000720c */ /* 0x000fe20003f66270 */
[----:B------:R-:W-:Y:S01]  /*2410*/  @!P2 IMAD.IADD R65, R65, 0x1, -R4 ;  /* 0x000000014141a824 */ /* 0x000fe200078e0a04 */
[----:B------:R-:W-:Y:S01]  /*2420*/  R2UR UR11, R9 ;  /* 0x00000000090b72ca */ /* 0x000fe200000e0000 */
[----:B------:R-:W-:Y:S01]  /*2430*/  @!P4 IMAD.MOV R57, RZ, RZ, -R57 ;  /* 0x000000ffff39c224 */ /* 0x000fe200078e0a39 */
[----:B------:R-:W-:Y:S01]  /*2440*/  ISETP.NE.AND P2, PT, R33, RZ, PT ;  /* 0x000000ff2100720c */ /* 0x000fe20003f45270 */
[----:B------:R-:W-:Y:S01]  /*2450*/  @!P5 IMAD.MOV R59, RZ, RZ, -R59 ;  /* 0x000000ffff3bd224 */ /* 0x000fe200078e0a3b */
[----:B------:R-:W-:Y:S01]  /*2460*/  LOP3.LUT R9, RZ, R33, RZ, 0x33, !PT ;  /* 0x00000021ff097212 */ /* 0x000fe200078e33ff */
[----:B------:R-:W-:Y:S01]  /*2470*/  @!P6 IMAD.MOV R67, RZ, RZ, -R67 ;  /* 0x000000ffff43e224 */ /* 0x000fe200078e0a43 */
[----:B------:R-:W-:Y:S01]  /*2480*/  SHF.R.U32.HI R8, RZ, 0x4, R8 ;  /* 0x00000004ff087819 */ /* 0x000fe20000011608 */
[----:B------:R-:W-:Y:S01]  /*2490*/  @!P0 IMAD.MOV R65, RZ, RZ, -R65 ;  /* 0x000000ffff418224 */ /* 0x000fe200078e0a41 */
[C---:B------:R-:W-:Y:S01]  /*24a0*/  SEL R15, R9.reuse, R15, !P2 ;  /* 0x0000000f090f7207 */ /* 0x040fe20005000000 */
[----:B------:R-:W-:Y:S01]  /*24b0*/  @!P1 IMAD.MOV R61, RZ, RZ, -R61 ;  /* 0x000000ffff3d9224 */ /* 0x000fe200078e0a3d */
[C---:B------:R-:W-:Y:S01]  /*24c0*/  SEL R10, R9.reuse, R10, !P2 ;  /* 0x0000000a090a7207 */ /* 0x040fe20005000000 */
[----:B------:R-:W-:Y:S01]  /*24d0*/  @!P3 IMAD.MOV R63, RZ, RZ, -R63 ;  /* 0x000000ffff3fb224 */ /* 0x000fe200078e0a3f */
[----:B------:R-:W-:Y:S01]  /*24e0*/  SEL R11, R9, R11, !P2 ;  /* 0x0000000b090b7207 */ /* 0x000fe20005000000 */
[----:B------:R-:W-:Y:S01]  /*24f0*/  IMAD R15, R15, UR4, RZ ;  /* 0x000000040f0f7c24 */ /* 0x000fe2000f8e02ff */
[----:B------:R-:W-:Y:S01]  /*2500*/  SEL R13, R9, R13, !P2 ;  /* 0x0000000d090d7207 */ /* 0x000fe20005000000 */
[----:B------:R-:W-:Y:S01]  /*2510*/  IMAD R10, R10, UR4, RZ ;  /* 0x000000040a0a7c24 */ /* 0x000fe2000f8e02ff */
[----:B------:R-:W-:Y:S01]  /*2520*/  LEA R164, P0, R5, UR16, 0x1 ;  /* 0x0000001005a47c11 */ /* 0x000fe2000f8008ff */
[----:B------:R-:W-:Y:S01]  /*2530*/  IMAD R11, R11, UR4, RZ ;  /* 0x000000040b0b7c24 */ /* 0x000fe2000f8e02ff */
[----:B------:R-:W-:Y:S01]  /*2540*/  SEL R27, R9, R27, !P2 ;  /* 0x0000001b091b7207 */ /* 0x000fe20005000000 */
[----:B------:R-:W-:Y:S01]  /*2550*/  IMAD R13, R13, UR4, RZ ;  /* 0x000000040d0d7c24 */ /* 0x000fe2000f8e02ff */
[----:B------:R-:W-:-:S02]  /*2560*/  SEL R17, R9, R17, !P2 ;  /* 0x0000001109117207 */ /* 0x000fc40005000000 */
[----:B------:R-:W-:Y:S02]  /*2570*/  CS2R R32, SRZ ;  /* 0x0000000000207805 */ /* 0x000fe4000001ff00 */
[----:B------:R-:W-:Y:S01]  /*2580*/  SEL R19, R9, R19, !P2 ;  /* 0x0000001309137207 */ /* 0x000fe20005000000 */
[----:B------:R-:W-:Y:S01]  /*2590*/  IMAD R27, R27, UR4, RZ ;  /* 0x000000041b1b7c24 */ /* 0x000fe2000f8e02ff */
        /* <DEDUP_REMOVED lines=8> */
[----:B------:R-:W-:Y:S01]  /*2620*/  LEA.HI.X.SX32 R165, R5, UR17, 0x1, P0 ;  /* 0x0000001105a57c11 */ /* 0x000fe200080f0eff */
[----:B------:R-:W-:Y:S01]  /*2630*/  ULDC.64 UR16, c[0x0][0x218] ;  /* 0x0000860000107ab9 */ /* 0x000fe20000000a00 */
[C---:B------:R-:W-:Y:S01]  /*2640*/  SEL R29, R9.reuse, R29, !P2 ;  /* 0x0000001d091d7207 */ /* 0x040fe20005000000 */
        /* <DEDUP_REMOVED lines=41> */
[----:B------:R-:W-:Y:S01]  /*28e0*/  LEA R241, P1, R15, UR16, 0x1 ;  /* 0x000000100ff17c11 */ /* 0x000fe2000f8208ff */
[----:B------:R-:W-:Y:S01]  /*28f0*/  IMAD R65, R65, UR4, RZ ;  /* 0x0000000441417c24 */ /* 0x000fe2000f8e02ff */
[----:B------:R-:W-:Y:S01]  /*2900*/  LEA R248, P4, R10, UR16, 0x1 ;  /* 0x000000100af87c11 */ /* 0x000fe2000f8808ff */
[----:B------:R-:W-:Y:S01]  /*2910*/  IMAD R9, R9, UR4, RZ ;  /* 0x0000000409097c24 */ /* 0x000fe2000f8e02ff */
[----:B------:R-:W-:-:S02]  /*2920*/  LEA R246, P3, R11, UR16, 0x1 ;  /* 0x000000100bf67c11 */ /* 0x000fc4000f8608ff */
[----:B------:R-:W-:Y:S02]  /*2930*/  CS2R R66, SRZ ;  /* 0x0000000000427805 */ /* 0x000fe4000001ff00 */
[----:B------:R-:W-:Y:S01]  /*2940*/  LEA R244, P2, R13, UR16, 0x1 ;  /* 0x000000100df47c11 */ /* 0x000fe2000f8408ff */
[----:B------:R-:W-:Y:S01]  /*2950*/  UMOV UR4, 0xfffffffe ;  /* 0xfffffffe00047882 */ /* 0x000fe20000000000 */
[----:B------:R-:W-:Y:S01]  /*2960*/  LEA.HI.X.SX32 R240, R15, UR17, 0x1, P1 ;  /* 0x000000110ff07c11 */ /* 0x000fe200088f0eff */
[----:B------:R-:W-:Y:S01]  /*2970*/  IMAD.U32 R4, RZ, RZ, UR7 ;  /* 0x00000007ff047e24 */ /* 0x000fe2000f8e00ff */
[----:B------:R-:W-:Y:S01]  /*2980*/  LEA.HI.X.SX32 R247, R10, UR17, 0x1, P4 ;  /* 0x000000110af77c11 */ /* 0x000fe2000a0f0eff */
[----:B------:R-:W-:Y:S01]  /*2990*/  UMOV UR7, 0x80000020 ;  /* 0x8000002000077882 */ /* 0x000fe20000000000 */
[----:B------:R-:W-:Y:S02]  /*29a0*/  LEA.HI.X.SX32 R245, R11, UR17, 0x1, P3 ;  /* 0x000000110bf57c11 */ /* 0x000fe400098f0eff */
[----:B------:R-:W-:-:S02]  /*29b0*/  LEA.HI.X.SX32 R243, R13, UR17, 0x1, P2 ;  /* 0x000000110df37c11 */ /* 0x000fc400090f0eff */
[----:B------:R-:W-:Y:S02]  /*29c0*/  LEA R203, P1, R27, UR16, 0x1 ;  /* 0x000000101bcb7c11 */ /* 0x000fe4000f8208ff */
[----:B------:R-:W-:Y:S02]  /*29d0*/  LEA R239, P0, R17, UR16, 0x1 ;  /* 0x0000001011ef7c11 */ /* 0x000fe4000f8008ff */
[----:B------:R-:W-:Y:S02]  /*29e0*/  LEA R223, P6, R19, UR16, 0x1 ;  /* 0x0000001013df7c11 */ /* 0x000fe4000f8c08ff */
[----:B------:R-:W-:Y:S02]  /*29f0*/  LEA R219, P5, R21, UR16, 0x1 ;  /* 0x0000001015db7c11 */ /* 0x000fe4000f8a08ff */
[----:B------:R-:W-:Y:S02]  /*2a00*/  LEA R215, P4, R23, UR16, 0x1 ;  /* 0x0000001017d77c11 */ /* 0x000fe4000f8808ff */
[----:B------:R-:W-:-:S02]  /*2a10*/  LEA R211, P3, R12, UR16, 0x1 ;  /* 0x000000100cd37c11 */ /* 0x000fc4000f8608ff */
[----:B------:R-:W-:Y:S02]  /*2a20*/  LEA R207, P2, R25, UR16, 0x1 ;  /* 0x0000001019cf7c11 */ /* 0x000fe4000f8408ff */
[----:B------:R-:W-:Y:S02]  /*2a30*/  LEA.HI.X.SX32 R202, R27, UR17, 0x1, P1 ;  /* 0x000000111bca7c11 */ /* 0x000fe400088f0eff */
[----:B------:R-:W-:Y:S02]  /*2a40*/  CS2R R26, SRZ ;  /* 0x00000000001a7805 */ /* 0x000fe4000001ff00 */
[----:B------:R-:W-:Y:S02]  /*2a50*/  LEA.HI.X.SX32 R238, R17, UR17, 0x1, P0 ;  /* 0x0000001111ee7c11 */ /* 0x000fe400080f0eff */
[----:B------:R-:W-:Y:S02]  /*2a60*/  LEA.HI.X.SX32 R221, R19, UR17, 0x1, P6 ;  /* 0x0000001113dd7c11 */ /* 0x000fe4000b0f0eff */
[----:B------:R-:W-:-:S02]  /*2a70*/  LEA.HI.X.SX32 R217, R21, UR17, 0x1, P5 ;  /* 0x0000001115d97c11 */ /* 0x000fc4000a8f0eff */
[----:B------:R-:W-:Y:S02]  /*2a80*/  LEA.HI.X.SX32 R213, R23, UR17, 0x1, P4 ;  /* 0x0000001117d57c11 */ /* 0x000fe4000a0f0eff */
[----:B------:R-:W-:Y:S02]  /*2a90*/  LEA.HI.X.SX32 R209, R12, UR17, 0x1, P3 ;  /* 0x000000110cd17c11 */ /* 0x000fe400098f0eff */
[----:B------:R-:W-:Y:S02]  /*2aa0*/  LEA.HI.X.SX32 R205, R25, UR17, 0x1, P2 ;  /* 0x0000001119cd7c11 */ /* 0x000fe400090f0eff */
[----:B------:R-:W-:Y:S02]  /*2ab0*/  CS2R R24, SRZ ;  /* 0x0000000000187805 */ /* 0x000fe4000001ff00 */
[----:B------:R-:W-:Y:S02]  /*2ac0*/  LEA R187, P1, R41, UR16, 0x1 ;  /* 0x0000001029bb7c11 */ /* 0x000fe4000f8208ff */
[----:B------:R-:W-:-:S02]  /*2ad0*/  LEA R199, P0, R29, UR16, 0x1 ;  /* 0x000000101dc77c11 */ /* 0x000fc4000f8008ff */
[----:B------:R-:W-:Y:S02]  /*2ae0*/  LEA R201, P6, R31, UR16, 0x1 ;  /* 0x000000101fc97c11 */ /* 0x000fe4000f8c08ff */
[----:B------:R-:W-:Y:S02]  /*2af0*/  LEA R195, P5, R35, UR16, 0x1 ;  /* 0x0000001023c37c11 */ /* 0x000fe4000f8a08ff */
[----:B------:R-:W-:Y:S02]  /*2b00*/  LEA R193, P4, R37, UR16, 0x1 ;  /* 0x0000001025c17c11 */ /* 0x000fe4000f8808ff */
[----:B------:R-:W-:Y:S02]  /*2b10*/  LEA R190, P3, R14, UR16, 0x1 ;  /* 0x000000100ebe7c11 */ /* 0x000fe4000f8608ff */
[----:B------:R-:W-:Y:S02]  /*2b20*/  LEA R189, P2, R39, UR16, 0x1 ;  /* 0x0000001027bd7c11 */ /* 0x000fe4000f8408ff */
[----:B------:R-:W-:-:S02]  /*2b30*/  SGXT.U32 R8, R8, 0xe ;  /* 0x0000000e0808781a */ /* 0x000fc40000000000 */
[----:B------:R-:W-:Y:S02]  /*2b40*/  LEA.HI.X.SX32 R186, R41, UR17, 0x1, P1 ;  /* 0x0000001129ba7c11 */ /* 0x000fe400088f0eff */
[----:B------:R-:W-:Y:S02]  /*2b50*/  CS2R R40, SRZ ;  /* 0x0000000000287805 */ /* 0x000fe4000001ff00 */
[----:B------:R-:W-:Y:S02]  /*2b60*/  LEA.HI.X.SX32 R198, R29, UR17, 0x1, P0 ;  /* 0x000000111dc67c11 */ /* 0x000fe400080f0eff */
[----:B------:R-:W-:Y:S02]  /*2b70*/  CS2R R28, SRZ ;  /* 0x00000000001c7805 */ /* 0x000fe4000001ff00 */
[----:B------:R-:W-:Y:S02]  /*2b80*/  LEA.HI.X.SX32 R196, R31, UR17, 0x1, P6 ;  /* 0x000000111fc47c11 */ /* 0x000fe4000b0f0eff */
[----:B------:R-:W-:-:S02]  /*2b90*/  CS2R R30, SRZ ;  /* 0x00000000001e7805 */ /* 0x000fc4000001ff00 */
[----:B------:R-:W-:Y:S02]  /*2ba0*/  LEA.HI.X.SX32 R194, R35, UR17, 0x1, P5 ;  /* 0x0000001123c27c11 */ /* 0x000fe4000a8f0eff */
[----:B------:R-:W-:Y:S02]  /*2bb0*/  CS2R R34, SRZ ;  /* 0x0000000000227805 */ /* 0x000fe4000001ff00 */
[----:B------:R-:W-:Y:S02]  /*2bc0*/  LEA.HI.X.SX32 R192, R37, UR17, 0x1, P4 ;  /* 0x0000001125c07c11 */ /* 0x000fe4000a0f0eff */
[----:B------:R-:W-:Y:S02]  /*2bd0*/  CS2R R36, SRZ ;  /* 0x0000000000247805 */ /* 0x000fe4000001ff00 */
[----:B------:R-:W-:Y:S02]  /*2be0*/  LEA.HI.X.SX32 R191, R14, UR17, 0x1, P3 ;  /* 0x000000110ebf7c11 */ /* 0x000fe400098f0eff */
[----:B------:R-:W-:-:S02]  /*2bf0*/  LEA.HI.X.SX32 R188, R39, UR17, 0x1, P2 ;  /* 0x0000001127bc7c11 */ /* 0x000fc400090f0eff */
[----:B------:R-:W-:Y:S02]  /*2c00*/  CS2R R38, SRZ ;  /* 0x0000000000267805 */ /* 0x000fe4000001ff00 */
[----:B------:R-:W-:Y:S02]  /*2c10*/  LEA R173, P1, R53, UR16, 0x1 ;  /* 0x0000001035ad7c11 */ /* 0x000fe4000f8208ff */
[----:B------:R-:W-:Y:S02]  /*2c20*/  R2UR UR8, R20 ;  /* 0x00000000140872ca */ /* 0x000fe400000e0000 */
[----:B------:R-:W-:Y:S02]  /*2c30*/  R2UR UR10, R8 ;  /* 0x00000000080a72ca */ /* 0x000fe400000e0000 */
[----:B------:R-:W-:Y:S02]  /*2c40*/  R2UR UR9, R18 ;  /* 0x00000000120972ca */ /* 0x000fe400000e0000 */
[----:B------:R-:W-:-:S02]  /*2c50*/  LEA R185, P0, R43, UR16, 0x1 ;  /* 0x000000102bb97c11 */ /* 0x000fc4000f8008ff */
[----:B------:R-:W-:Y:S02]  /*2c60*/  LEA R183, P6, R45, UR16, 0x1 ;  /* 0x000000102db77c11 */ /* 0x000fe4000f8c08ff */
[----:B------:R-:W-:Y:S02]  /*2c70*/  LEA R181, P5, R47, UR16, 0x1 ;  /* 0x000000102fb57c11 */ /* 0x000fe4000f8a08ff */
[----:B------:R-:W-:Y:S02]  /*2c80*/  LEA R179, P4, R16, UR16, 0x1 ;  /* 0x0000001010b37c11 */ /* 0x000fe4000f8808ff */
[----:B------:R-:W-:Y:S01]  /*2c90*/  LEA R177, P3, R49, UR16, 0x1 ;  /* 0x0000001031b17c11 */ /* 0x000fe2000f8608ff */
[----:B------:R-:W-:Y:S01]  /*2ca0*/  UIADD3.64 UR10, UR10, -UR4, URZ ;  /* 0x800000040a0a7297 */ /* 0x000fe2000fffe03f */
[----:B------:R-:W-:Y:S01]  /*2cb0*/  LEA R174, P2, R51, UR16, 0x1 ;  /* 0x0000001033ae7c11 */ /* 0x000fe2000f8408ff */
[----:B------:R-:W-:Y:S01]  /*2cc0*/  UIADD3.64 UR20, UR8, 0x100, URZ ;  /* 0x0000010008147897 */ /* 0x000fe2000fffe03f */
[----:B------:R-:W-:-:S02]  /*2cd0*/  LEA.HI.X.SX32 R172, R53, UR17, 0x1, P1 ;  /* 0x0000001135ac7c11 */ /* 0x000fc400088f0eff */
[----:B------:R-:W-:Y:S02]  /*2ce0*/  CS2R R52, SRZ ;  /* 0x0000000000347805 */ /* 0x000fe4000001ff00 */
[----:B------:R-:W-:Y:S02]  /*2cf0*/  LEA.HI.X.SX32 R184, R43, UR17, 0x1, P0 ;  /* 0x000000112bb87c11 */ /* 0x000fe400080f0eff */
[----:B------:R-:W-:Y:S02]  /*2d00*/  CS2R R42, SRZ ;  /* 0x00000000002a7805 */ /* 0x000fe4000001ff00 */
[----:B------:R-:W-:Y:S02]  /*2d10*/  LEA.HI.X.SX32 R182, R45, UR17, 0x1, P6 ;  /* 0x000000112db67c11 */ /* 0x000fe4000b0f0eff */
[----:B------:R-:W-:Y:S02]  /*2d20*/  CS2R R44, SRZ ;  /* 0x00000000002c7805 */ /* 0x000fe4000001ff00 */
[----:B------:R-:W-:-:S02]  /*2d30*/  LEA.HI.X.SX32 R180, R47, UR17, 0x1, P5 ;  /* 0x000000112fb47c11 */ /* 0x000fc4000a8f0eff */
[----:B------:R-:W-:Y:S02]  /*2d40*/  CS2R R46, SRZ ;  /* 0x00000000002e7805 */ /* 0x000fe4000001ff00 */
[----:B------:R-:W-:Y:S02]  /*2d50*/  LEA.HI.X.SX32 R178, R16, UR17, 0x1, P4 ;  /* 0x0000001110b27c11 */ /* 0x000fe4000a0f0eff */
[----:B------:R-:W-:Y:S02]  /*2d60*/  LEA.HI.X.SX32 R176, R49, UR17, 0x1, P3 ;  /* 0x0000001131b07c11 */ /* 0x000fe400098f0eff */
[----:B------:R-:W-:Y:S02]  /*2d70*/  CS2R R48, SRZ ;  /* 0x0000000000307805 */ /* 0x000fe4000001ff00 */
[----:B------:R-:W-:Y:S02]  /*2d80*/  LEA.HI.X.SX32 R175, R51, UR17, 0x1, P2 ;  /* 0x0000001133af7c11 */ /* 0x000fe400090f0eff */
[----:B------:R-:W-:-:S02]  /*2d90*/  CS2R R50, SRZ ;  /* 0x0000000000327805 */ /* 0x000fc4000001ff00 */
[----:B------:R-:W-:Y:S02]  /*2da0*/  LEA R171, P1, R9, UR16, 0x1 ;  /* 0x0000001009ab7c11 */ /* 0x000fe4000f8208ff */
[----:B------:R-:W-:Y:S02]  /*2db0*/  LEA R158, P0, R55, UR16, 0x1 ;  /* 0x00000010379e7c11 */ /* 0x000fe4000f8008ff */
[----:B------:R-:W-:Y:S02]  /*2dc0*/  LEA R162, P6, R57, UR16, 0x1 ;  /* 0x0000001039a27c11 */ /* 0x000fe4000f8c08ff */
[----:B------:R-:W-:Y:S02]  /*2dd0*/  LEA R156, P5, R59, UR16, 0x1 ;  /* 0x000000103b9c7c11 */ /* 0x000fe4000f8a08ff */
[----:B------:R-:W-:Y:S02]  /*2de0*/  LEA R166, P4, R61, UR16, 0x1 ;  /* 0x000000103da67c11 */ /* 0x000fe4000f8808ff */
[----:B------:R-:W-:-:S02]  /*2df0*/  LEA R168, P3, R63, UR16, 0x1 ;  /* 0x000000103fa87c11 */ /* 0x000fc4000f8608ff */
[----:B------:R-:W-:Y:S02]  /*2e00*/  LEA R160, P2, R65, UR16, 0x1 ;  /* 0x0000001041a07c11 */ /* 0x000fe4000f8408ff */
[----:B------:R-:W-:Y:S02]  /*2e10*/  R2UR UR6, R8 ;  /* 0x00000000080672ca */ /* 0x000fe400000e0000 */
[----:B------:R-:W-:Y:S02]  /*2e20*/  LEA.HI.X.SX32 R170, R9, UR17, 0x1, P1 ;  /* 0x0000001109aa7c11 */ /* 0x000fe400088f0eff */
[----:B------:R-:W-:Y:S02]  /*2e30*/  LOP3.LUT R5, R2, 0x10, RZ, 0x3c, !PT ;  /* 0x0000001002057812 */ /* 0x000fe400078e3cff */
[----:B------:R-:W-:Y:S02]  /*2e40*/  LEA.HI.X.SX32 R159, R55, UR17, 0x1, P0 ;  /* 0x00000011379f7c11 */ /* 0x000fe400080f0eff */
[----:B------:R-:W-:-:S02]  /*2e50*/  CS2R R54, SRZ ;  /* 0x0000000000367805 */ /* 0x000fc4000001ff00 */
        /* <DEDUP_REMOVED lines=10> */
[C---:B------:R-:W-:Y:S01]  /*2f00*/  LOP3.LUT R9, R2.reuse, 0x20, RZ, 0x3c, !PT ;  /* 0x0000002002097812 */ /* 0x040fe200078e3cff */
[----:B------:R-:W-:Y:S01]  /*2f10*/  UIADD3.64 UR16, UR8, 0x80, URZ ;  /* 0x0000008008107897 */ /* 0x000fe2000fffe03f */
[----:B------:R-:W-:-:S02]  /*2f20*/  LOP3.LUT R8, R2, 0x30, RZ, 0x3c, !PT ;  /* 0x0000003002087812 */ /* 0x000fc400078e3cff */
[C---:B------:R-:W-:Y:S02]  /*2f30*/  LOP3.LUT R5, R2.reuse, 0x40, RZ, 0x3c, !PT ;  /* 0x0000004002057812 */ /* 0x040fe400078e3cff */
[C---:B------:R-:W-:Y:S02]  /*2f40*/  LOP3.LUT R9, R2.reuse, 0x50, RZ, 0x3c, !PT ;  /* 0x0000005002097812 */ /* 0x040fe400078e3cff */
[C---:B------:R-:W-:Y:S02]  /*2f50*/  LOP3.LUT R8, R2.reuse, 0x60, RZ, 0x3c, !PT ;  /* 0x0000006002087812 */ /* 0x040fe400078e3cff */
[----:B------:R-:W-:-:S07]  /*2f60*/  LOP3.LUT R5, R2, 0x70, RZ, 0x3c, !PT ;  /* 0x0000007002057812 */ /* 0x000fce00078e3cff */
.L_x_1:
[----:B------:R-:W0:Y:S01]  /*2f70*/  LDC R5, c[0x0][0x238] ;  /* 0x00008e00ff057b82 */ /* 0x000e220000000800 */
[C---:B------:R-:W-:Y:S02]  /*2f80*/  ISETP.GT.AND P1, PT, R4.reuse, 0x8, PT ;  /* 0x000000080400780c */ /* 0x040fe40003f24270 */
[----:B------:R-:W-:Y:S02]  /*2f90*/  ISETP.GT.AND P0, PT, R4, RZ, PT ;  /* 0x000000ff0400720c */ /* 0x000fe40003f04270 */
[----:B------:R-:W-:-:S03]  /*2fa0*/  PRMT R16, RZ, 0x7610, R16 ;  /* 0x00007610ff107816 */ /* 0x000fc60000000010 */
[----:B------:R-:W1:Y:S01]  /*2fb0*/  LDC R10, c[0x0][0x238] ;  /* 0x00008e00ff0a7b82 */ /* 0x000e620000000800 */
[----:B------:R-:W-:-:S07]  /*2fc0*/  PRMT R154, RZ, 0x7610, R154 ;  /* 0x00007610ff9a7816 */ /* 0x000fce000000009a */
[----:B------:R-:W2:Y:S01]  /*2fd0*/  @P0 LDG.E.U16 R16, desc[UR14][R164.64] ;  /* 0x0000000ea4100981 */ /* 0x000ea2000c1e1500 */
[----:B------:R-:W-:Y:S01]  /*2fe0*/  PRMT R15, RZ, 0x7610, R15 ;  /* 0x00007610ff0f7816 */ /* 0x000fe2000000000f */
[----:B------:R-:W3:Y:S01]  /*2ff0*/  LDC R18, c[0x0][0x238] ;  /* 0x00008e00ff127b82 */ /* 0x000ee20000000800 */
[----:B0-----:R-:W-:-:S04]  /*3000*/  IMAD.SHL.U32 R5, R5, 0x8, RZ ;  /* 0x0000000805057824 */ /* 0x001fc800078e00ff */
[----:B------:R-:W-:-:S04]  /*3010*/  IMAD.WIDE R8, R5, 0x2, R164 ;  /* 0x0000000205087825 */ /* 0x000fc800078e02a4 */
[----:B-1----:R-:W-:Y:S01]  /*3020*/  IMAD.SHL.U32 R10, R10, 0x10, RZ ;  /* 0x000000100a0a7824 */ /* 0x002fe200078e00ff */
[----:B------:R0:W4:Y:S01]  /*3030*/  @P1 LDG.E.U16 R154, desc[UR14][R8.64] ;  /* 0x0000000e089a1981 */ /* 0x000122000c1e1500 */
[----:B------:R-:W-:Y:S01]  /*3040*/  ISETP.GT.AND P0, PT, R4, 0x10, PT ;  /* 0x000000100400780c */ /* 0x000fe20003f04270 */
[----:B------:R-:W1:Y:S01]  /*3050*/  LDC R5, c[0x0][0x238] ;  /* 0x00008e00ff057b82 */ /* 0x000e620000000800 */
[----:B0-----:R-:W-:-:S07]  /*3060*/  IMAD.WIDE R8, R10, 0x2, R164 ;  /* 0x000000020a087825 */ /* 0x001fce00078e02a4 */
[----:B------:R-:W0:Y:S04]  /*3070*/  LDC R10, c[0x0][0x238] ;  /* 0x00008e00ff0a7b82 */ /* 0x000e280000000800 */
[----:B------:R5:W4:Y:S01]  /*3080*/  @P0 LDG.E.U16 R15, desc[UR14][R8.64] ;  /* 0x0000000e080f0981 */ /* 0x000b22000c1e1500 */
[----:B------:R-:W-:Y:S01]  /*3090*/  ISETP.GT.AND P1, PT, R4, 0x18, PT ;  /* 0x000000180400780c */ /* 0x000fe20003f24270 */
[----:B0-----:R-:W-:-:S04]  /*30a0*/  IMAD R10, R10, 0x18, RZ ;  /* 0x000000180a0a7824 */ /* 0x001fc800078e02ff */
[----:B-----5:R-:W-:Y:S02]  /*30b0*/  IMAD.WIDE R8, R10, 0x2, R164 ;  /* 0x000000020a087825 */ /* 0x020fe400078e02a4 */
[----:B------:R-:W0:Y:S01]  /*30c0*/  LDC R10, c[0x0][0x238] ;  /* 0x00008e00ff0a7b82 */ /* 0x000e220000000800 */
[----:B------:R-:W-:Y:S02]  /*30d0*/  ISETP.GT.AND P0, PT, R4, 0x1, PT ;  /* 0x000000010400780c */ /* 0x000fe40003f04270 */
[----:B------:R-:W-:Y:S02]  /*30e0*/  PRMT R153, RZ, 0x7610, R153 ;  /* 0x00007610ff997816 */ /* 0x000fe40000000099 */
[----:B------:R-:W-:-:S04]  /*30f0*/  PRMT R14, RZ, 0x7610, R14 ;  /* 0x00007610ff0e7816 */ /* 0x000fc8000000000e */
[----:B------:R1:W5:Y:S02]  /*3100*/  @P1 LDG.E.U16 R153, desc[UR14][R8.64] ;  /* 0x0000000e08991981 */ /* 0x000364000c1e1500 */
[----:B-1----:R-:W-:-:S04]  /*3110*/  IMAD.WIDE R8, R5, 0x2, R164 ;  /* 0x0000000205087825 */ /* 0x002fc800078e02a4 */
[----:B0-----:R-:W-:Y:S01]  /*3120*/  IMAD R10, R10, 0x9, RZ ;  /* 0x000000090a0a7824 */ /* 0x001fe200078e02ff */
[----:B------:R0:W5:Y:S03]  /*3130*/  @P0 LDG.E.U16 R14, desc[UR14][R8.64] ;  /* 0x0000000e080e0981 */ /* 0x000166000c1e1500 */
[----:B0-----:R-:W-:Y:S02]  /*3140*/  IMAD.WIDE R8, R10, 0x2, R164 ;  /* 0x000000020a087825 */ /* 0x001fe400078e02a4 */
[----:B------:R-:W0:Y:S01]  /*3150*/  LDC R10, c[0x0][0x238] ;  /* 0x00008e00ff0a7b82 */ /* 0x000e220000000800 */
[----:B------:R-:W-:Y:S02]  /*3160*/  ISETP.GT.AND P1, PT, R4, 0x9, PT ;  /* 0x000000090400780c */ /* 0x000fe40003f24270 */
[----:B------:R-:W-:-:S11]  /*3170*/  PRMT R152, RZ, 0x7610, R152 ;  /* 0x00007610ff987816 */ /* 0x000fd60000000098 */
[----:B------:R1:W5:Y:S01]  /*3180*/  @P1 LDG.E.U16 R152, desc[UR14][R8.64] ;  /* 0x0000000e08981981 */ /* 0x000362000c1e1500 */
[----:B0-----:R-:W-:-:S04]  /*3190*/  IMAD R10, R10, 0x11, RZ ;  /* 0x000000110a0a7824 */ /* 0x001fc800078e02ff */
[----:B-1----:R-:W-:Y:S02]  /*31a0*/  IMAD.WIDE R8, R10, 0x2, R164 ;  /* 0x000000020a087825 */ /* 0x002fe400078e02a4 */
        /* <DEDUP_REMOVED lines=10> */
[----:B0-----:R-:W-:-:S04]  /*3250*/  IMAD.SHL.U32 R10, R10, 0x2, RZ ;  /* 0x000000020a0a7824 */ /* 0x001fc800078e00ff */
        /* <DEDUP_REMOVED lines=32> */
[C---:B------:R-:W-:Y:S02]  /*3460*/  ISETP.GT.AND P1, PT, R4.reuse, 0xb, PT ;  /* 0x0000000b0400780c */ /* 0x040fe40003f24270 */
[----:B------:R-:W-:Y:S02]  /*3470*/  PRMT R200, RZ, 0x7610, R200 ;  /* 0x00007610ffc87816 */ /* 0x000fe400000000c8 */
[----:B------:R-:W-:-:S09]  /*3480*/  ISETP.GT.AND P2, PT, R4, 0x13, PT ;  /* 0x000000130400780c */ /* 0x000fd20003f44270 */
[----:B------:R1:W5:Y:S01]  /*3490*/  @P1 LDG.E.U16 R200, desc[UR14][R8.64] ;  /* 0x0000000e08c81981 */ /* 0x000362000c1e1500 */
[----:B0-----:R-:W-:Y:S01]  /*34a0*/  IMAD R10, R10, 0x13, RZ ;  /* 0x000000130a0a7824 */ /* 0x001fe200078e02ff */
[----:B-1----:R-:W-:-:S03]  /*34b0*/  PRMT R9, RZ, 0x7610, R9 ;  /* 0x00007610ff097816 */ /* 0x002fc60000000009 */
[----:B------:R-:W-:-:S05]  /*34c0*/  IMAD.WIDE R10, R10, 0x2, R164 ;  /* 0x000000020a0a7825 */ /* 0x000fca00078e02a4 */
[----:B------:R0:W5:Y:S02]  /*34d0*/  @P2 LDG.E.U16 R9, desc[UR14][R10.64] ;  /* 0x0000000e0a092981 */ /* 0x000164000c1e1500 */
[----:B0-----:R-:W0:Y:S01]  /*34e0*/  LDC R11, c[0x0][0x238] ;  /* 0x00008e00ff0b7b82 */ /* 0x001e220000000800 */
[C---:B------:R-:W-:Y:S02]  /*34f0*/  ISETP.GT.AND P0, PT, R4.reuse, 0x4, PT ;  /* 0x000000040400780c */ /* 0x040fe40003f04270 */
[----:B------:R-:W-:Y:S02]  /*3500*/  PRMT R206, RZ, 0x7610, R206 ;  /* 0x00007610ffce7816 */ /* 0x000fe400000000ce */
[----:B------:R-:W-:Y:S01]  /*3510*/  ISETP.GT.AND P3, PT, R4, 0x1b, PT ;  /* 0x0000001b0400780c */ /* 0x000fe20003f64270 */
[----:B0-----:R-:W-:-:S04]  /*3520*/  IMAD.SHL.U32 R11, R11, 0x4, RZ ;  /* 0x000000040b0b7824 */ /* 0x001fc800078e00ff */
[----:B------:R-:W-:-:S05]  /*3530*/  IMAD.WIDE R10, R11, 0x2, R164 ;  /* 0x000000020b0a7825 */ /* 0x000fca00078e02a4 */
[----:B------:R0:W5:Y:S02]  /*3540*/  @P0 LDG.E.U16 R206, desc[UR14][R10.64] ;  /* 0x0000000e0ace0981 */ /* 0x000164000c1e1500 */
[----:B0-----:R-:W0:Y:S01]  /*3550*/  LDC R11, c[0x0][0x238] ;  /* 0x00008e00ff0b7b82 */ /* 0x001e220000000800 */
[----:B---3--:R-:W-:Y:S01]  /*3560*/  IMAD R18, R18, 0x1b, RZ ;  /* 0x0000001b12127824 */ /* 0x008fe200078e02ff */
[----:B------:R-:W-:-:S03]  /*3570*/  PRMT R204, RZ, 0x7610, R204 ;  /* 0x00007610ffcc7816 */ /* 0x000fc600000000cc */
[----:B------:R-:W-:Y:S01]  /*3580*/  IMAD.WIDE R18, R18, 0x2, R164 ;  /* 0x0000000212127825 */ /* 0x000fe200078e02a4 */
[----:B------:R-:W-:-:S04]  /*3590*/  ISETP.GT.AND P2, PT, R4, 0x6, PT ;  /* 0x000000060400780c */ /* 0x000fc80003f44270 */
[----:B------:R1:W3:Y:S01]  /*35a0*/  @P3 LDG.E.U16 R204, desc[UR14][R18.64] ;  /* 0x0000000e12cc3981 */ /* 0x0002e2000c1e1500 */
[----:B------:R-:W-:Y:S01]  /*35b0*/  PRMT R222, RZ, 0x7610, R222 ;  /* 0x00007610ffde7816 */ /* 0x000fe200000000de */
[----:B-1----:R-:W1:Y:S01]  /*35c0*/  LDC R19, c[0x0][0x238] ;  /* 0x00008e00ff137b82 */ /* 0x002e620000000800 */
[----:B0-----:R-:W-:-:S04]  /*35d0*/  IMAD R11, R11, 0x6, RZ ;  /* 0x000000060b0b7824 */ /* 0x001fc800078e02ff */
[----:B------:R-:W-:-:S05]  /*35e0*/  IMAD.WIDE R10, R11, 0x2, R164 ;  /* 0x000000020b0a7825 */ /* 0x000fca00078e02a4 */
[----:B------:R0:W3:Y:S01]  /*35f0*/  @P2 LDG.E.U16 R222, desc[UR14][R10.64] ;  /* 0x0000000e0ade2981 */ /* 0x0000e2000c1e1500 */
[----:B------:R-:W-:Y:S01]  /*3600*/  ISETP.GT.AND P1, PT, R4, 0x5, PT ;  /* 0x000000050400780c */ /* 0x000fe20003f24270 */
[----:B0-----:R-:W0:Y:S01]  /*3610*/  LDC R11, c[0x0][0x238] ;  /* 0x00008e00ff0b7b82 */ /* 0x001e220000000800 */
[----:B-1----:R-:W-:Y:S01]  /*3620*/  IMAD R19, R19, 0x5, RZ ;  /* 0x0000000513137824 */ /* 0x002fe200078e02ff */
[----:B------:R-:W-:-:S03]  /*3630*/  PRMT R214, RZ, 0x7610, R214 ;  /* 0x00007610ffd67816 */ /* 0x000fc600000000d6 */
[----:B------:R-:W-:-:S07]  /*3640*/  IMAD.WIDE R18, R19, 0x2, R164 ;  /* 0x0000000213127825 */ /* 0x000fce00078e02a4 */
[----:B------:R1:W3:Y:S01]  /*3650*/  @P1 LDG.E.U16 R214, desc[UR14][R18.64] ;  /* 0x0000000e12d61981 */ /* 0x0002e2000c1e1500 */
[C---:B------:R-:W-:Y:S02]  /*3660*/  ISETP.GT.AND P1, PT, R4.reuse, 0x14, PT ;  /* 0x000000140400780c */ /* 0x040fe40003f24270 */
[----:B------:R-:W-:Y:S02]  /*3670*/  PRMT R210, RZ, 0x7610, R210 ;  /* 0x00007610ffd27816 */ /* 0x000fe400000000d2 */
[----:B------:R-:W-:Y:S02]  /*3680*/  ISETP.GT.AND P0, PT, R4, 0x7, PT ;  /* 0x000000070400780c */ /* 0x000fe40003f04270 */
[----:B------:R-:W-:Y:S02]  /*3690*/  PRMT R231, RZ, 0x7610, R231 ;  /* 0x00007610ffe77816 */ /* 0x000fe400000000e7 */
[----:B------:R-:W-:Y:S01]  /*36a0*/  PRMT R212, RZ, 0x7610, R212 ;  /* 0x00007610ffd47816 */ /* 0x000fe200000000d4 */
[----:B-1----:R-:W1:Y:S01]  /*36b0*/  LDC R19, c[0x0][0x238] ;  /* 0x00008e00ff137b82 */ /* 0x002e620000000800 */
[----:B0-----:R-:W-:-:S04]  /*36c0*/  IMAD R11, R11, 0x14, RZ ;  /* 0x000000140b0b7824 */ /* 0x001fc800078e02ff */
[----:B------:R-:W-:-:S05]  /*36d0*/  IMAD.WIDE R10, R11, 0x2, R164 ;  /* 0x000000020b0a7825 */ /* 0x000fca00078e02a4 */
[----:B------:R0:W3:Y:S02]  /*36e0*/  @P1 LDG.E.U16 R210, desc[UR14][R10.64] ;  /* 0x0000000e0ad21981 */ /* 0x0000e4000c1e1500 */
[----:B0-----:R-:W0:Y:S02]  /*36f0*/  LDC R11, c[0x0][0x238] ;  /* 0x00008e00ff0b7b82 */ /* 0x001e240000000800 */
[----:B0-----:R-:W-:-:S04]  /*3700*/  IMAD R11, R11, 0x7, RZ ;  /* 0x000000070b0b7824 */ /* 0x001fc800078e02ff */
[----:B------:R-:W-:-:S05]  /*3710*/  IMAD.WIDE R10, R11, 0x2, R164 ;  /* 0x000000020b0a7825 */ /* 0x000fca00078e02a4 */
[----:B------:R0:W3:Y:S02]  /*3720*/  @P0 LDG.E.U16 R231, desc[UR14][R10.64] ;  /* 0x0000000e0ae70981 */ /* 0x0000e4000c1e1500 */
[----:B0-----:R-:W0:Y:S01]  /*3730*/  LDC R11, c[0x0][0x238] ;  /* 0x00008e00ff0b7b82 */ /* 0x001e220000000800 */
[----:B------:R-:W-:Y:S01]  /*3740*/  ISETP.GT.AND P1, PT, R4, 0x1c, PT ;  /* 0x0000001c0400780c */ /* 0x000fe20003f24270 */
[----:B0-----:R-:W-:-:S04]  /*3750*/  IMAD R11, R11, 0x1c, RZ ;  /* 0x0000001c0b0b7824 */ /* 0x001fc800078e02ff */
[----:B------:R-:W-:-:S08]  /*3760*/  IMAD.WIDE R10, R11, 0x2, R164 ;  /* 0x000000020b0a7825 */ /* 0x000fd000078e02a4 */
[----:B------:R0:W3:Y:S02]  /*3770*/  @P1 LDG.E.U16 R212, desc[UR14][R10.64] ;  /* 0x0000000e0ad41981 */ /* 0x0000e4000c1e1500 */
[----:B0-----:R-:W0:Y:S01]  /*3780*/  LDC R11, c[0x0][0x238] ;  /* 0x00008e00ff0b7b82 */ /* 0x001e220000000800 */
[----:B------:R-:W-:Y:S02]  /*3790*/  ISETP.GT.AND P0, PT, R4, 0xd, PT ;  /* 0x0000000d0400780c */ /* 0x000fe40003f04270 */
[----:B------:R-:W-:Y:S01]  /*37a0*/  PRMT R216, RZ, 0x7610, R216 ;  /* 0x00007610ffd87816 */ /* 0x000fe200000000d8 */
[----:B0-----:R-:W-:-:S04]  /*37b0*/  IMAD R11, R11, 0xd, RZ ;  /* 0x0000000d0b0b7824 */ /* 0x001fc800078e02ff */
[----:B------:R-:W-:-:S06]  /*37c0*/  IMAD.WIDE R10, R11, 0x2, R164 ;  /* 0x000000020b0a7825 */ /* 0x000fcc00078e02a4 */
        /* <DEDUP_REMOVED lines=32> */
[C---:B------:R-:W-:Y:S02]  /*39d0*/  ISETP.GT.AND P0, PT, R4.reuse, 0x17, PT ;  /* 0x000000170400780c */ /* 0x040fe40003f04270 */
[----:B------:R-:W-:Y:S02]  /*39e0*/  PRMT R229, RZ, 0x7610, R229 ;  /* 0x00007610ffe57816 */ /* 0x000fe400000000e5 */
[----:B------:R-:W-:Y:S01]  /*39f0*/  ISETP.GT.AND P3, PT, R4, 0xc, PT ;  /* 0x0000000c0400780c */ /* 0x000fe20003f64270 */
[----:B-1----:R-:W-:Y:S02]  /*3a00*/  IMAD R19, R19, 0xc, RZ ;  /* 0x0000000c13137824 */ /* 0x002fe400078e02ff */
[----:B0-----:R-:W-:-:S04]  /*3a10*/  IMAD R11, R11, 0x17, RZ ;  /* 0x000000170b0b7824 */ /* 0x001fc800078e02ff */
[----:B------:R-:W-:-:S05]  /*3a20*/  IMAD.WIDE R10, R11, 0x2, R164 ;  /* 0x000000020b0a7825 */ /* 0x000fca00078e02a4 */
[----:B------:R0:W3:Y:S02]  /*3a30*/  @P0 LDG.E.U16 R229, desc[UR14][R10.64] ;  /* 0x0000000e0ae50981 */ /* 0x0000e4000c1e1500 */
[----:B0-----:R-:W0:Y:S01]  /*3a40*/  LDC R11, c[0x0][0x238] ;  /* 0x00008e00ff0b7b82 */ /* 0x001e220000000800 */
[----:B------:R-:W-:Y:S01]  /*3a50*/  PRMT R208, RZ, 0x7610, R208 ;  /* 0x00007610ffd07816 */ /* 0x000fe200000000d0 */
[----:B------:R-:W-:Y:S01]  /*3a60*/  IMAD.WIDE R18, R19, 0x2, R164 ;  /* 0x0000000213127825 */ /* 0x000fe200078e02a4 */
[----:B------:R-:W-:-:S04]  /*3a70*/  ISETP.GT.AND P1, PT, R4, 0x1e, PT ;  /* 0x0000001e0400780c */ /* 0x000fc80003f24270 */
[----:B------:R-:W3:Y:S01]  /*3a80*/  @P3 LDG.E.U16 R208, desc[UR14][R18.64] ;  /* 0x0000000e12d03981 */ /* 0x000ee2000c1e1500 */
[----:B------:R-:W-:Y:S01]  /*3a90*/  PRMT R232, RZ, 0x7610, R232 ;  /* 0x00007610ffe87816 */ /* 0x000fe200000000e8 */
[----:B0-----:R-:W-:-:S04]  /*3aa0*/  IMAD R11, R11, 0x1e, RZ ;  /* 0x0000001e0b0b7824 */ /* 0x001fc800078e02ff */
[----:B------:R-:W-:-:S05]  /*3ab0*/  IMAD.WIDE R10, R11, 0x2, R164 ;  /* 0x000000020b0a7825 */ /* 0x000fca00078e02a4 */
[----:B------:R0:W3:Y:S02]  /*3ac0*/  @P1 LDG.E.U16 R232, desc[UR14][R10.64] ;  /* 0x0000000e0ae81981 */ /* 0x0000e4000c1e1500 */
[----:B0-----:R-:W0:Y:S01]  /*3ad0*/  LDC R11, c[0x0][0x238] ;  /* 0x00008e00ff0b7b82 */ /* 0x001e220000000800 */
[----:B------:R-:W-:Y:S02]  /*3ae0*/  ISETP.GT.AND P2, PT, R4, 0x1f, PT ;  /* 0x0000001f0400780c */ /* 0x000fe40003f44270 */
[----:B------:R-:W-:Y:S02]  /*3af0*/  PRMT R228, RZ, 0x7610, R228 ;  /* 0x00007610ffe47816 */ /* 0x000fe400000000e4 */
[----:B------:R-:W-:Y:S01]  /*3b00*/  LOP3.LUT R171, R171, R170, RZ, 0x3c, !PT ;  /* 0x000000aaabab7212 */ /* 0x000fe200078e3cff */
[----:B0-----:R-:W-:-:S04]  /*3b10*/  IMAD R11, R11, 0x1f, RZ ;  /* 0x0000001f0b0b7824 */ /* 0x001fc800078e02ff */
[----:B------:R-:W-:-:S05]  /*3b20*/  IMAD.WIDE R10, R11, 0x2, R164 ;  /* 0x000000020b0a7825 */ /* 0x000fca00078e02a4 */
[----:B------:R0:W3:Y:S01]  /*3b30*/  @P2 LDG.E.U16 R228, desc[UR14][R10.64] ;  /* 0x0000000e0ae42981 */ /* 0x0000e2000c1e1500 */
[----:B------:R-:W-:Y:S01]  /*3b40*/  BAR.SYNC.DEFER_BLOCKING 0x0 ;  /* 0x0000000000007b1d */ /* 0x000fe20000010000 */
[----:B------:R-:W-:Y:S02]  /*3b50*/  LOP3.LUT R170, R171, R170, RZ, 0x3c, !PT ;  /* 0x000000aaabaa7212 */ /* 0x000fe400078e3cff */
[----:B------:R-:W-:Y:S02]  /*3b60*/  ISETP.GE.AND P0, PT, R7, R4, PT ;  /* 0x000000040700720c */ /* 0x000fe40003f06270 */
[----:B------:R-:W-:Y:S02]  /*3b70*/  LOP3.LUT R171, R171, R170, RZ, 0x3c, !PT ;  /* 0x000000aaabab7212 */ /* 0x000fe400078e3cff */
[----:B------:R-:W-:Y:S01]  /*3b80*/  PRMT R227, RZ, 0x7610, R227 ;  /* 0x00007610ffe37816 */ /* 0x000fe200000000e3 */
[----:B0-----:R-:W-:Y:S01]  /*3b90*/  IMAD.WIDE R10, R236, 0x2, R170 ;  /* 0x00000002ec0a7825 */ /* 0x001fe200078e02aa */
[----:B------:R-:W-:-:S02]  /*3ba0*/  PRMT R19, RZ, 0x7610, R19 ;  /* 0x00007610ff137816 */ /* 0x000fc40000000013 */
[----:B------:R-:W-:-:S05]  /*3bb0*/  PRMT R226, RZ, 0x7610, R226 ;  /* 0x00007610ffe27816 */ /* 0x000fca00000000e2 */
[----:B------:R0:W3:Y:S02]  /*3bc0*/  @!P0 LDG.E.U16 R227, desc[UR14][R10.64] ;  /* 0x0000000e0ae38981 */ /* 0x0000e4000c1e1500 */
[----:B0-----:R-:W-:-:S05]  /*3bd0*/  IMAD.WIDE R10, R236, 0x2, R160 ;  /* 0x00000002ec0a7825 */ /* 0x001fca00078e02a0 */
[----:B------:R0:W3:Y:S01]  /*3be0*/  @!P0 LDG.E.U16 R19, desc[UR14][R10.64] ;  /* 0x0000000e0a138981 */ /* 0x0000e2000c1e1500 */
[----:B------:R-:W-:Y:S01]  /*3bf0*/  PRMT R18, RZ, 0x7610, R18 ;  /* 0x00007610ff127816 */ /* 0x000fe20000000012 */
[----:B0-----:R-:W-:-:S05]  /*3c00*/  IMAD.WIDE R10, R236, 0x2, R168 ;  /* 0x00000002ec0a7825 */ /* 0x001fca00078e02a8 */
[----:B------:R0:W3:Y:S01]  /*3c10*/  @!P0 LDG.E.U16 R226, desc[UR14][R10.64] ;  /* 0x0000000e0ae28981 */ /* 0x0000e2000c1e1500 */
[----:B------:R-:W-:Y:S01]  /*3c20*/  PRMT R225, RZ, 0x7610, R225 ;  /* 0x00007610ffe17816 */ /* 0x000fe200000000e1 */
[----:B0-----:R-:W-:-:S05]  /*3c30*/  IMAD.WIDE R10, R236, 0x2, R166 ;  /* 0x00000002ec0a7825 */ /* 0x001fca00078e02a6 */
[----:B------:R0:W3:Y:S01]  /*3c40*/  @!P0 LDG.E.U16 R18, desc[UR14][R10.64] ;  /* 0x0000000e0a128981 */ /* 0x0000e2000c1e1500 */
[----:B------:R-:W-:Y:S02]  /*3c50*/  PRMT R17, RZ, 0x7610, R17 ;  /* 0x00007610ff117816 */ /* 0x000fe40000000011 */
[----:B------:R-:W-:Y:S01]  /*3c60*/  LOP3.LUT R173, R173, R172, RZ, 0x3c, !PT ;  /* 0x000000acadad7212 */ /* 0x000fe200078e3cff */
[----:B0-----:R-:W-:-:S03]  /*3c70*/  IMAD.WIDE R10, R236, 0x2, R156 ;  /* 0x00000002ec0a7825 */ /* 0x001fc600078e029c */
[C---:B------:R-:W-:Y:S02]  /*3c80*/  LOP3.LUT R172, R173.reuse, R172, RZ, 0x3c, !PT ;  /* 0x000000acadac7212 */ /* 0x040fe400078e3cff */
[----:B------:R0:W3:Y:S01]  /*3c90*/  @!P0 LDG.E.U16 R225, desc[UR14][R10.64] ;  /* 0x0000000e0ae18981 */ /* 0x0000e2000c1e1500 */
[----:B------:R-:W-:Y:S02]  /*3ca0*/  PRMT R224, RZ, 0x7610, R224 ;  /* 0x00007610ffe07816 */ /* 0x000fe400000000e0 */
[----:B------:R-:W-:Y:S01]  /*3cb0*/  LOP3.LUT R173, R173, R172, RZ, 0x3c, !PT ;  /* 0x000000acadad7212 */ /* 0x000fe200078e3cff */
[----:B0-----:R-:W-:-:S05]  /*3cc0*/  IMAD.WIDE R10, R236, 0x2, R162 ;  /* 0x00000002ec0a7825 */ /* 0x001fca00078e02a2 */
[----:B------:R0:W3:Y:S01]  /*3cd0*/  @!P0 LDG.E.U16 R17, desc[UR14][R10.64] ;  /* 0x0000000e0a118981 */ /* 0x0000e2000c1e1500 */
[----:B------:R-:W-:-:S03]  /*3ce0*/  LOP3.LUT R177, R177, R176, RZ, 0x3c, !PT ;  /* 0x000000b0b1b17212 */ /* 0x000fc600078e3cff */
[----:B--2---:R1:W-:Y:S01]  /*3cf0*/  STS.U16 [R2+UR12], R16 ;  /* 0x0000001002007988 */ /* 0x0043e2000800040c */
[----:B0-----:R-:W-:Y:S01]  /*3d00*/  IMAD.WIDE R10, R236, 0x2, R158 ;  /* 0x00000002ec0a7825 */ /* 0x001fe200078e029e */
[----:B-1----:R-:W-:-:S04]  /*3d10*/  PRMT R16, RZ, 0x7610, R16 ;  /* 0x00007610ff107816 */ /* 0x002fc80000000010 */
[----:B------:R0:W2:Y:S01]  /*3d20*/  @!P0 LDG.E.U16 R224, desc[UR14][R10.64] ;  /* 0x0000000e0ae08981 */ /* 0x0000a2000c1e1500 */
[----:B------:R-:W-:Y:S02]  /*3d30*/  LOP3.LUT R176, R177, R176, RZ, 0x3c, !PT ;  /* 0x000000b0b1b07212 */ /* 0x000fe400078e3cff */
[----:B------:R-:W-:Y:S02]  /*3d40*/  PRMT R155, RZ, 0x7610, R155 ;  /* 0x00007610ff9b7816 */ /* 0x000fe4000000009b */
[----:B------:R-:W-:Y:S01]  /*3d50*/  LOP3.LUT R179, R179, R178, RZ, 0x3c, !PT ;  /* 0x000000b2b3b37212 */ /* 0x000fe200078e3cff */
[----:B0-----:R-:W-:Y:S01]  /*3d60*/  IMAD.WIDE R10, R236, 0x2, R172 ;  /* 0x00000002ec0a7825 */ /* 0x001fe200078e02ac */
[----:B------:R-:W-:-:S04]  /*3d70*/  LOP3.LUT R177, R177, R176, RZ, 0x3c, !PT ;  /* 0x000000b0b1b17212 */ /* 0x000fc800078e3cff */
[----:B------:R0:W2:Y:S01]  /*3d80*/  @!P0 LDG.E.U16 R16, desc[UR14][R10.64] ;  /* 0x0000000e0a108981 */ /* 0x0000a2000c1e1500 */
[----:B------:R-:W-:-:S03]  /*3d90*/  LOP3.LUT R178, R179, R178, RZ, 0x3c, !PT ;  /* 0x000000b2b3b27212 */ /* 0x000fc600078e3cff */
[----:B----4-:R1:W-:Y:S01]  /*3da0*/  STS.U16 [R2+UR12+0x800], R15 ;  /* 0x0008000f02007988 */ /* 0x0103e2000800040c */
[----:B0-----:R-:W-:Y:S01]  /*3db0*/  IMAD.WIDE R10, R236, 0x2, R174 ;  /* 0x00000002ec0a7825 */ /* 0x001fe200078e02ae */
[----:B------:R-:W-:Y:S02]  /*3dc0*/  LOP3.LUT R179, R179, R178, RZ, 0x3c, !PT ;  /* 0x000000b2b3b37212 */ /* 0x000fe400078e3cff */
[----:B-1----:R-:W-:Y:S02]  /*3dd0*/  PRMT R15, RZ, 0x7610, R15 ;  /* 0x00007610ff0f7816 */ /* 0x002fe4000000000f */
[----:B------:R0:W4:Y:S01]  /*3de0*/  @!P0 LDG.E.U16 R155, desc[UR14][R10.64] ;  /* 0x0000000e0a9b8981 */ /* 0x000122000c1e1500 */
[----:B------:R-:W-:-:S03]  /*3df0*/  LOP3.LUT R181, R181, R180, RZ, 0x3c, !PT ;  /* 0x000000b4b5b57212 */ /* 0x000fc600078e3cff */
[----:B------:R1:W-:Y:S01]  /*3e00*/  STS.U16 [R2+UR12+0x400], R154 ;  /* 0x0004009a02007988 */ /* 0x0003e2000800040c */
[----:B0-----:R-:W-:Y:S01]  /*3e10*/  IMAD.WIDE R10, R236, 0x2, R176 ;  /* 0x00000002ec0a7825 */ /* 0x001fe200078e02b0 */
[----:B-1----:R-:W-:-:S04]  /*3e20*/  PRMT R154, RZ, 0x7610, R154 ;  /* 0x00007610ff9a7816 */ /* 0x002fc8000000009a */
[----:B------:R0:W4:Y:S01]  /*3e30*/  @!P0 LDG.E.U16 R15, desc[UR14][R10.64] ;  /* 0x0000000e0a0f8981 */ /* 0x000122000c1e1500 */
[----:B------:R-:W-:Y:S01]  /*3e40*/  LOP3.LUT R180, R181, R180, RZ, 0x3c, !PT ;  /* 0x000000b4b5b47212 */ /* 0x000fe200078e3cff */
[----:B0-----:R-:W-:-:S03]  /*3e50*/  IMAD.WIDE R10, R236, 0x2, R178 ;  /* 0x00000002ec0a7825 */ /* 0x001fc600078e02b2 */
[----:B------:R-:W-:Y:S02]  /*3e60*/  LOP3.LUT R181, R181, R180, RZ, 0x3c, !PT ;  /* 0x000000b4b5b57212 */ /* 0x000fe400078e3cff */
[----:B------:R0:W4:Y:S01]  /*3e70*/  @!P0 LDG.E.U16 R154, desc[UR14][R10.64] ;  /* 0x0000000e0a9a8981 */ /* 0x000122000c1e1500 */
[----:B------:R-:W-:-:S03]  /*3e80*/  LOP3.LUT R183, R183, R182, RZ, 0x3c, !PT ;  /* 0x000000b6b7b77212 */ /* 0x000fc600078e3cff */
[----:B-----5:R-:W-:Y:S01]  /*3e90*/  STS.U16 [R2+UR12+0xc00], R153 ;  /* 0x000c009902007988 */ /* 0x020fe2000800040c */
[----:B0-----:R-:W-:-:S05]  /*3ea0*/  LOP3.LUT R11, R2, 0x10, RZ, 0x3c, !PT ;  /* 0x00000010020b7812 */ /* 0x001fca00078e3cff */
[----:B------:R0:W-:Y:S01]  /*3eb0*/  STS.U16 [R11+UR12+0x80], R14 ;  /* 0x0000800e0b007988 */ /* 0x0001e2000800040c */
[C---:B------:R-:W-:Y:S02]  /*3ec0*/  LOP3.LUT R182, R183.reuse, R182, RZ, 0x3c, !PT ;  /* 0x000000b6b7b67212 */ /* 0x040fe400078e3cff */
[----:B0-----:R-:W-:Y:S01]  /*3ed0*/  PRMT R14, RZ, 0x7610, R14 ;  /* 0x00007610ff0e7816 */ /* 0x001fe2000000000e */
[----:B------:R-:W-:Y:S01]  /*3ee0*/  IMAD.WIDE R10, R236, 0x2, R180 ;  /* 0x00000002ec0a7825 */ /* 0x000fe200078e02b4 */
[----:B------:R-:W-:-:S04]  /*3ef0*/  LOP3.LUT R183, R183, R182, RZ, 0x3c, !PT ;  /* 0x000000b6b7b77212 */ /* 0x000fc800078e3cff */
[----:B------:R0:W5:Y:S01]  /*3f00*/  @!P0 LDG.E.U16 R14, desc[UR14][R10.64] ;  /* 0x0000000e0a0e8981 */ /* 0x000162000c1e1500 */
[----:B------:R-:W-:Y:S02]  /*3f10*/  PRMT R153, RZ, 0x7610, R153 ;  /* 0x00007610ff997816 */ /* 0x000fe40000000099 */
[----:B------:R-:W-:Y:S02]  /*3f20*/  LOP3.LUT R185, R185, R184, RZ, 0x3c, !PT ;  /* 0x000000b8b9b97212 */ /* 0x000fe400078e3cff */
[----:B0-----:R-:W-:-:S05]  /*3f30*/  LOP3.LUT R11, R2, 0x10, RZ, 0x3c, !PT ;  /* 0x00000010020b7812 */ /* 0x001fca00078e3cff */
[----:B------:R0:W-:Y:S01]  /*3f40*/  STS.U16 [R11+UR12+0x480], R152 ;  /* 0x000480980b007988 */ /* 0x0001e2000800040c */
[----:B------:R-:W-:Y:S01]  /*3f50*/  LOP3.LUT R184, R185, R184, RZ, 0x3c, !PT ;  /* 0x000000b8b9b87212 */ /* 0x000fe200078e3cff */
[----:B0-----:R-:W-:-:S03]  /*3f60*/  IMAD.WIDE R10, R236, 0x2, R182 ;  /* 0x00000002ec0a7825 */ /* 0x001fc600078e02b6 */
[----:B------:R-:W-:Y:S02]  /*3f70*/  LOP3.LUT R185, R185, R184, RZ, 0x3c, !PT ;  /* 0x000000b8b9b97212 */ /* 0x000fe400078e3cff */
[----:B------:R0:W5:Y:S01]  /*3f80*/  @!P0 LDG.E.U16 R153, desc[UR14][R10.64] ;  /* 0x0000000e0a998981 */ /* 0x000162000c1e1500 */
[----:B------:R-:W-:Y:S02]  /*3f90*/  LOP3.LUT R187, R187, R186, RZ, 0x3c, !PT ;  /* 0x000000babbbb7212 */ /* 0x000fe400078e3cff */
        /* <DEDUP_REMOVED lines=14> */
[----:B------:R0:W5:Y:S02]  /*4080*/  @!P0 LDG.E.U16 R152, desc[UR14][R10.64] ;  /* 0x0000000e0a988981 */ /* 0x000164000c1e1500 */
[----:B0-----:R-:W-:-:S05]  /*4090*/  LOP3.LUT R11, R2, 0x20, RZ, 0x3c, !PT ;  /* 0x00000020020b7812 */ /* 0x001fca00078e3cff */
[----:B------:R0:W-:Y:S01]  /*40a0*/  STS.U16 [R11+UR12+0x100], R12 ;  /* 0x0001000c0b007988 */ /* 0x0001e2000800040c */
[----:B------:R-:W-:Y:S02]  /*40b0*/  LOP3.LUT R193, R193, R192, RZ, 0x3c, !PT ;  /* 0x000000c0c1c17212 */ /* 0x000fe400078e3cff */
[----:B0-----:R-:W-:Y:S01]  /*40c0*/  PRMT R12, RZ, 0x7610, R12 ;  /* 0x00007610ff0c7816 */ /* 0x001fe2000000000c */
[----:B------:R-:W-:-:S05]  /*40d0*/  IMAD.WIDE R10, R236, 0x2, R188 ;  /* 0x00000002ec0a7825 */ /* 0x000fca00078e02bc */
[----:B------:R0:W5:Y:S01]  /*40e0*/  @!P0 LDG.E.U16 R12, desc[UR14][R10.64] ;  /* 0x0000000e0a0c8981 */ /* 0x000162000c1e1500 */
[C---:B------:R-:W-:Y:S02]  /*40f0*/  LOP3.LUT R192, R193.reuse, R192, RZ, 0x3c, !PT ;  /* 0x000000c0c1c07212 */ /* 0x040fe400078e3cff */
[----:B------:R-:W-:Y:S02]  /*4100*/  PRMT R23, RZ, 0x7610, R23 ;  /* 0x00007610ff177816 */ /* 0x000fe40000000017 */
[----:B0-----:R-:W-:Y:S02]  /*4110*/  LOP3.LUT R11, R2, 0x20, RZ, 0x3c, !PT ;  /* 0x00000020020b7812 */ /* 0x001fe400078e3cff */
[----:B------:R-:W-:-:S03]  /*4120*/  LOP3.LUT R193, R193, R192, RZ, 0x3c, !PT ;  /* 0x000000c0c1c17212 */ /* 0x000fc600078e3cff */
[----:B------:R0:W-:Y:S01]  /*4130*/  STS.U16 [R11+UR12+0x500], R21 ;  /* 0x000500150b007988 */ /* 0x0001e2000800040c */
[----:B------:R-:W-:Y:S01]  /*4140*/  LOP3.LUT R195, R195, R194, RZ, 0x3c, !PT ;  /* 0x000000c2c3c37212 */ /* 0x000fe200078e3cff */
[----:B0-----:R-:W-:Y:S01]  /*4150*/  IMAD.WIDE R10, R236, 0x2, R190 ;  /* 0x00000002ec0a7825 */ /* 0x001fe200078e02be */
[----:B------:R-:W-:-:S04]  /*4160*/  LOP3.LUT R21, R2, 0x20, RZ, 0x3c, !PT ;  /* 0x0000002002157812 */ /* 0x000fc800078e3cff */
[----:B------:R0:W5:Y:S04]  /*4170*/  @!P0 LDG.E.U16 R23, desc[UR14][R10.64] ;  /* 0x0000000e0a178981 */ /* 0x000168000c1e1500 */
[----:B------:R1:W-:Y:S01]  /*4180*/  STS.U16 [R21+UR12+0x900], R20 ;  /* 0x0009001415007988 */ /* 0x0003e2000800040c */
[C---:B------:R-:W-:Y:S02]  /*4190*/  LOP3.LUT R194, R195.reuse, R194, RZ, 0x3c, !PT ;  /* 0x000000c2c3c27212 */ /* 0x040fe400078e3cff */
[----:B0-----:R-:W-:Y:S01]  /*41a0*/  PRMT R11, RZ, 0x7610, R11 ;  /* 0x00007610ff0b7816 */ /* 0x001fe2000000000b */
[----:B-1----:R-:W-:Y:S01]  /*41b0*/  IMAD.WIDE R20, R236, 0x2, R192 ;  /* 0x00000002ec147825 */ /* 0x002fe200078e02c0 */
[----:B------:R-:W-:-:S04]  /*41c0*/  LOP3.LUT R195, R195, R194, RZ, 0x3c, !PT ;  /* 0x000000c2c3c37212 */ /* 0x000fc800078e3cff */
[----:B------:R0:W5:Y:S02]  /*41d0*/  @!P0 LDG.E.U16 R11, desc[UR14][R20.64] ;  /* 0x0000000e140b8981 */ /* 0x000164000c1e1500 */
[----:B0-----:R-:W-:-:S05]  /*41e0*/  LOP3.LUT R21, R2, 0x20, RZ, 0x3c, !PT ;  /* 0x0000002002157812 */ /* 0x001fca00078e3cff */
[----:B------:R0:W-:Y:S02]  /*41f0*/  STS.U16 [R21+UR12+0xd00], R22 ;  /* 0x000d001615007988 */ /* 0x0001e4000800040c */
[----:B0-----:R-:W-:Y:S01]  /*4200*/  PRMT R22, RZ, 0x7610, R22 ;  /* 0x00007610ff167816 */ /* 0x001fe20000000016 */
[----:B------:R-:W-:-:S05]  /*4210*/  IMAD.WIDE R20, R236, 0x2, R194 ;  /* 0x00000002ec147825 */ /* 0x000fca00078e02c2 */
[----:B------:R0:W5:Y:S01]  /*4220*/  @!P0 LDG.E.U16 R22, desc[UR14][R20.64] ;  /* 0x0000000e14168981 */ /* 0x000162000c1e1500 */
[----:B------:R-:W-:Y:S02]  /*4230*/  LOP3.LUT R199, R199, R198, RZ, 0x3c, !PT ;  /* 0x000000c6c7c77212 */ /* 0x000fe400078e3cff */
[----:B0-----:R-:W-:-:S05]  /*4240*/  LOP3.LUT R21, R2, 0x30, RZ, 0x3c, !PT ;  /* 0x0000003002157812 */ /* 0x001fca00078e3cff */
[----:B------:R0:W-:Y:S01]  /*4250*/  STS.U16 [R21+UR12+0x180], R197 ;  /* 0x000180c515007988 */ /* 0x0001e2000800040c */
[----:B------:R-:W-:Y:S02]  /*4260*/  LOP3.LUT R198, R199, R198, RZ, 0x3c, !PT ;  /* 0x000000c6c7c67212 */ /* 0x000fe400078e3cff */
[----:B------:R-:W-:Y:S01]  /*4270*/  PRMT R10, RZ, 0x7610, R10 ;  /* 0x00007610ff0a7816 */ /* 0x000fe2000000000a */
[----:B0-----:R-:W-:Y:S02]  /*4280*/  IMAD.MOV.U32 R197, RZ, RZ, R196 ;  /* 0x000000ffffc57224 */ /* 0x001fe400078e00c4 */
[----:B------:R-:W-:Y:S01]  /*4290*/  IMAD.MOV.U32 R196, RZ, RZ, R201 ;  /* 0x000000ffffc47224 */ /* 0x000fe200078e00c9 */
[----:B------:R-:W-:-:S03]  /*42a0*/  LOP3.LUT R201, R2, 0x30, RZ, 0x3c, !PT ;  /* 0x0000003002c97812 */ /* 0x000fc600078e3cff */
[C---:B------:R-:W-:Y:S01]  /*42b0*/  IMAD.WIDE R20, R236.reuse, 0x2, R196 ;  /* 0x00000002ec147825 */ /* 0x040fe200078e02c4 */
[----:B------:R-:W-:Y:S01]  /*42c0*/  LOP3.LUT R199, R199, R198, RZ, 0x3c, !PT ;  /* 0x000000c6c7c77212 */ /* 0x000fe200078e3cff */
[----:B------:R0:W-:Y:S04]  /*42d0*/  STS.U16 [R201+UR12+0x580], R200 ;  /* 0x000580c8c9007988 */ /* 0x0001e8000800040c */
[----:B------:R1:W5:Y:S01]  /*42e0*/  @!P0 LDG.E.U16 R10, desc[UR14][R20.64] ;  /* 0x0000000e140a8981 */ /* 0x000362000c1e1500 */
[----:B0-----:R-:W-:Y:S01]  /*42f0*/  IMAD.WIDE R200, R236, 0x2, R198 ;  /* 0x00000002ecc87825 */ /* 0x001fe200078e02c6 */
[----:B-1----:R-:W-:-:S06]  /*4300*/  PRMT R21, RZ, 0x7610, R21 ;  /* 0x00007610ff157816 */ /* 0x002fcc0000000015 */
[----:B------:R0:W5:Y:S02]  /*4310*/  @!P0 LDG.E.U16 R21, desc[UR14][R200.64] ;  /* 0x0000000ec8158981 */ /* 0x000164000c1e1500 */
[----:B0-----:R-:W-:Y:S01]  /*4320*/  LOP3.LUT R201, R2, 0x30, RZ, 0x3c, !PT ;  /* 0x0000003002c97812 */ /* 0x001fe200078e3cff */
[----:B------:R-:W-:-:S04]  /*4330*/  IMAD.MOV.U32 R200, RZ, RZ, R203 ;  /* 0x000000ffffc87224 */ /* 0x000fc800078e00cb */
[----:B------:R0:W-:Y:S02]  /*4340*/  STS.U16 [R201+UR12+0x980], R9 ;  /* 0x00098009c9007988 */ /* 0x0001e4000800040c */
[----:B0-----:R-:W-:Y:S01]  /*4350*/  IMAD.MOV.U32 R201, RZ, RZ, R202 ;  /* 0x000000ffffc97224 */ /* 0x001fe200078e00ca */
[----:B------:R-:W-:Y:S01]  /*4360*/  PRMT R9, RZ, 0x7610, R9 ;  /* 0x00007610ff097816 */ /* 0x000fe20000000009 */
[----:B------:R-:W-:-:S05]  /*4370*/  IMAD.WIDE R202, R236, 0x2, R200 ;  /* 0x00000002ecca7825 */ /* 0x000fca00078e02c8 */
[----:B------:R0:W5:Y:S01]  /*4380*/  @!P0 LDG.E.U16 R9, desc[UR14][R202.64] ;  /* 0x0000000eca098981 */ /* 0x000162000c1e1500 */
[----:B------:R-:W-:Y:S02]  /*4390*/  PRMT R20, RZ, 0x7610, R20 ;  /* 0x00007610ff147816 */ /* 0x000fe40000000014 */
[----:B0-----:R-:W-:Y:S01]  /*43a0*/  LOP3.LUT R203, R2, 0x30, RZ, 0x3c, !PT ;  /* 0x0000003002cb7812 */ /* 0x001fe200078e3cff */
[----:B------:R-:W-:-:S04]  /*43b0*/  IMAD.MOV.U32 R202, RZ, RZ, R207 ;  /* 0x000000ffffca7224 */ /* 0x000fc800078e00cf */
[----:B---3--:R0:W-:Y:S01]  /*43c0*/  STS.U16 [R203+UR12+0xd80], R204 ;  /* 0x000d80cccb007988 */ /* 0x0081e2000800040c */
[----:B------:R-:W-:Y:S01]  /*43d0*/  LOP3.LUT R207, R2, 0x40, RZ, 0x3c, !PT ;  /* 0x0000004002cf7812 */ /* 0x000fe200078e3cff */
[----:B0-----:R-:W-:Y:S02]  /*43e0*/  IMAD.MOV.U32 R203, RZ, RZ, R205 ;  /* 0x000000ffffcb7224 */ /* 0x001fe400078e00cd */
[----:B------:R-:W-:Y:S02]  /*43f0*/  IMAD.WIDE R204, R236, 0x2, R202 ;  /* 0x00000002eccc7825 */ /* 0x000fe400078e02ca */
[----:B------:R0:W-:Y:S04]  /*4400*/  STS.U16 [R207+UR12+0x200], R206 ;  /* 0x000200cecf007988 */ /* 0x0001e8000800040c */
[----:B------:R1:W3:Y:S01]  /*4410*/  @!P0 LDG.E.U16 R20, desc[UR14][R204.64] ;  /* 0x0000000ecc148981 */ /* 0x0002e2000c1e1500 */
[----:B------:R-:W-:Y:S01]  /*4420*/  PRMT R233, RZ, 0x7610, R233 ;  /* 0x00007610ffe97816 */ /* 0x000fe200000000e9 */
[----:B-1----:R-:W-:-:S02]  /*4430*/  IMAD.MOV.U32 R204, RZ, RZ, R211 ;  /* 0x000000ffffcc7224 */ /* 0x002fc400078e00d3 */
[----:B------:R-:W-:Y:S02]  /*4440*/  IMAD.MOV.U32 R205, RZ, RZ, R209 ;  /* 0x000000ffffcd7224 */ /* 0x000fe400078e00d1 */
[----:B0-----:R-:W-:Y:S01]  /*4450*/  IMAD.WIDE R206, R236, 0x2, R204 ;  /* 0x00000002ecce7825 */ /* 0x001fe200078e02cc */
[----:B------:R-:W-:-:S04]  /*4460*/  LOP3.LUT R209, R2, 0x40, RZ, 0x3c, !PT ;  /* 0x0000004002d17812 */ /* 0x000fc800078e3cff */
[----:B------:R0:W3:Y:S01]  /*4470*/  @!P0 LDG.E.U16 R233, desc[UR14][R206.64] ;  /* 0x0000000ecee98981 */ /* 0x0000e2000c1e1500 */
[----:B------:R-:W-:-:S03]  /*4480*/  PRMT R234, RZ, 0x7610, R234 ;  /* 0x00007610ffea7816 */ /* 0x000fc600000000ea */
[----:B------:R1:W-:Y:S01]  /*4490*/  STS.U16 [R209+UR12+0x600], R208 ;  /* 0x000600d0d1007988 */ /* 0x0003e2000800040c */
[----:B0-----:R-:W-:Y:S02]  /*44a0*/  IMAD.MOV.U32 R206, RZ, RZ, R215 ;  /* 0x000000ffffce7224 */ /* 0x001fe400078e00d7 */
[----:B------:R-:W-:Y:S02]  /*44b0*/  IMAD.MOV.U32 R207, RZ, RZ, R213 ;  /* 0x000000ffffcf7224 */ /* 0x000fe400078e00d5 */
[----:B-1----:R-:W-:Y:S01]  /*44c0*/  IMAD.WIDE R208, R236, 0x2, R206 ;  /* 0x00000002ecd07825 */ /* 0x002fe200078e02ce */
[----:B------:R-:W-:-:S04]  /*44d0*/  LOP3.LUT R213, R2, 0x40, RZ, 0x3c, !PT ;  /* 0x0000004002d57812 */ /* 0x000fc800078e3cff */
[----:B------:R0:W3:Y:S01]  /*44e0*/  @!P0 LDG.E.U16 R234, desc[UR14][R208.64] ;  /* 0x0000000ed0ea8981 */ /* 0x0000e2000c1e1500 */
[----:B------:R-:W-:-:S03]  /*44f0*/  PRMT R235, RZ, 0x7610, R235 ;  /* 0x00007610ffeb7816 */ /* 0x000fc600000000eb */
[----:B------:R1:W-:Y:S01]  /*4500*/  STS.U16 [R213+UR12+0xa00], R210 ;  /* 0x000a00d2d5007988 */ /* 0x0003e2000800040c */
[----:B0-----:R-:W-:Y:S02]  /*4510*/  IMAD.MOV.U32 R208, RZ, RZ, R219 ;  /* 0x000000ffffd07224 */ /* 0x001fe400078e00db */
[----:B------:R-:W-:Y:S02]  /*4520*/  IMAD.MOV.U32 R209, RZ, RZ, R217 ;  /* 0x000000ffffd17224 */ /* 0x000fe400078e00d9 */
[----:B-1----:R-:W-:Y:S01]  /*4530*/  IMAD.WIDE R210, R236, 0x2, R208 ;  /* 0x00000002ecd27825 */ /* 0x002fe200078e02d0 */
[----:B------:R0:W-:Y:S04]  /*4540*/  STS.U16 [R213+UR12+0xe00], R212 ;  /* 0x000e00d4d5007988 */ /* 0x0001e8000800040c */
[----:B------:R1:W3:Y:S01]  /*4550*/  @!P0 LDG.E.U16 R235, desc[UR14][R210.64] ;  /* 0x0000000ed2eb8981 */ /* 0x0002e2000c1e1500 */
[----:B------:R-:W-:Y:S01]  /*4560*/  PRMT R237, RZ, 0x7610, R237 ;  /* 0x00007610ffed7816 */ /* 0x000fe200000000ed */
[----:B-1----:R-:W-:-:S02]  /*4570*/  IMAD.MOV.U32 R210, RZ, RZ, R223 ;  /* 0x000000ffffd27224 */ /* 0x002fc400078e00df */
[----:B------:R-:W-:Y:S02]  /*4580*/  IMAD.MOV.U32 R211, RZ, RZ, R221 ;  /* 0x000000ffffd37224 */ /* 0x000fe400078e00dd */
[----:B0-----:R-:W-:Y:S01]  /*4590*/  IMAD.WIDE R212, R236, 0x2, R210 ;  /* 0x00000002ecd47825 */ /* 0x001fe200078e02d2 */
[----:B------:R-:W-:-:S04]  /*45a0*/  LOP3.LUT R221, R2, 0x50, RZ, 0x3c, !PT ;  /* 0x0000005002dd7812 */ /* 0x000fc800078e3cff */
[----:B------:R0:W3:Y:S04]  /*45b0*/  @!P0 LDG.E.U16 R237, desc[UR14][R212.64] ;  /* 0x0000000ed4ed8981 */ /* 0x0000e8000c1e1500 */
[----:B------:R1:W-:Y:S01]  /*45c0*/  STS.U16 [R221+UR12+0x280], R214 ;  /* 0x000280d6dd007988 */ /* 0x0003e2000800040c */
[----:B0-----:R-:W-:Y:S02]  /*45d0*/  IMAD.MOV.U32 R212, RZ, RZ, R239 ;  /* 0x000000ffffd47224 */ /* 0x001fe400078e00ef */
[--C-:B------:R-:W-:Y:S01]  /*45e0*/  IMAD.MOV.U32 R213, RZ, RZ, R238.reuse ;  /* 0x000000ffffd57224 */ /* 0x100fe200078e00ee */
[----:B------:R-:W-:Y:S01]  /*45f0*/  PRMT R238, RZ, 0x7610, R238 ;  /* 0x00007610ffee7816 */ /* 0x000fe200000000ee */
[----:B-1----:R-:W-:Y:S01]  /*4600*/  IMAD.WIDE R214, R236, 0x2, R212 ;  /* 0x00000002ecd67825 */ /* 0x002fe200078e02d4 */
[----:B------:R0:W-:Y:S04]  /*4610*/  STS.U16 [R221+UR12+0x680], R216 ;  /* 0x000680d8dd007988 */ /* 0x0001e8000800040c */
[----:B------:R1:W3:Y:S01]  /*4620*/  @!P0 LDG.E.U16 R238, desc[UR14][R214.64] ;  /* 0x0000000ed6ee8981 */ /* 0x0002e2000c1e1500 */
[----:B------:R-:W-:Y:S01]  /*4630*/  PRMT R239, RZ, 0x7610, R239 ;  /* 0x00007610ffef7816 */ /* 0x000fe200000000ef */
[----:B-1----:R-:W-:-:S02]  /*4640*/  IMAD.MOV.U32 R214, RZ, RZ, R241 ;  /* 0x000000ffffd67224 */ /* 0x002fc400078e00f1 */
[----:B------:R-:W-:Y:S02]  /*4650*/  IMAD.MOV.U32 R215, RZ, RZ, R240 ;  /* 0x000000ffffd77224 */ /* 0x000fe400078e00f0 */
[----:B0-----:R-:W-:Y:S01]  /*4660*/  IMAD.WIDE R216, R236, 0x2, R214 ;  /* 0x00000002ecd87825 */ /* 0x001fe200078e02d6 */
[----:B------:R0:W-:Y:S04]  /*4670*/  STS.U16 [R221+UR12+0xa80], R218 ;  /* 0x000a80dadd007988 */ /* 0x0001e8000800040c */
[----:B------:R1:W3:Y:S01]  /*4680*/  @!P0 LDG.E.U16 R239, desc[UR14][R216.64] ;  /* 0x0000000ed8ef8981 */ /* 0x0002e2000c1e1500 */
[----:B------:R-:W-:Y:S01]  /*4690*/  PRMT R240, RZ, 0x7610, R240 ;  /* 0x00007610fff07816 */ /* 0x000fe200000000f0 */
[----:B-1----:R-:W-:Y:S02]  /*46a0*/  IMAD.MOV.U32 R216, RZ, RZ, R244 ;  /* 0x000000ffffd87224 */ /* 0x002fe400078e00f4 */
[----:B------:R-:W-:-:S02]  /*46b0*/  IMAD.MOV.U32 R217, RZ, RZ, R243 ;  /* 0x000000ffffd97224 */ /* 0x000fc400078e00f3 */
[C---:B0-----:R-:W-:Y:S01]  /*46c0*/  IMAD.WIDE R218, R236.reuse, 0x2, R216 ;  /* 0x00000002ecda7825 */ /* 0x041fe200078e02d8 */
[----:B------:R0:W-:Y:S04]  /*46d0*/  STS.U16 [R221+UR12+0xe80], R220 ;  /* 0x000e80dcdd007988 */ /* 0x0001e8000800040c */
[----:B------:R1:W3:Y:S01]  /*46e0*/  @!P0 LDG.E.U16 R240, desc[UR14][R218.64] ;  /* 0x0000000edaf08981 */ /* 0x0002e2000c1e1500 */
[----:B------:R-:W-:Y:S01]  /*46f0*/  PRMT R241, RZ, 0x7610, R241 ;  /* 0x00007610fff17816 */ /* 0x000fe200000000f1 */
[----:B-1----:R-:W-:Y:S02]  /*4700*/  IMAD.MOV.U32 R218, RZ, RZ, R246 ;  /* 0x000000ffffda7224 */ /* 0x002fe400078e00f6 */
        /* <DEDUP_REMOVED lines=8> */
[----:B-1----:R-:W-:-:S05]  /*4790*/  IMAD.WIDE R222, R236, 0x2, R220 ;  /* 0x00000002ecde7825 */ /* 0x002fca00078e02dc */
[----:B------:R-:W3:Y:S01]  /*47a0*/  @!P0 LDG.E.U16 R243, desc[UR14][R222.64] ;  /* 0x0000000edef38981 */ /* 0x000ee2000c1e1500 */
[----:B------:R-:W-:-:S03]  /*47b0*/  LOP3.LUT R244, R2, 0x70, RZ, 0x3c, !PT ;  /* 0x0000007002f47812 */ /* 0x000fc600078e3cff */
[----:B------:R-:W-:Y:S04]  /*47c0*/  STS.U16 [R245+UR12+0x700], R8 ;  /* 0x00070008f5007988 */ /* 0x000fe8000800040c */
[----:B------:R0:W-:Y:S04]  /*47d0*/  STS.U16 [R245+UR12+0xb00], R5 ;  /* 0x000b0005f5007988 */ /* 0x0001e8000800040c */
[----:B------:R-:W-:Y:S04]  /*47e0*/  STS.U16 [R245+UR12+0xf00], R232 ;  /* 0x000f00e8f5007988 */ /* 0x000fe8000800040c */
[----:B------:R-:W-:Y:S01]  /*47f0*/  STS.U16 [R244+UR12+0x380], R231 ;  /* 0x000380e7f4007988 */ /* 0x000fe2000800040c */
[----:B------:R-:W-:Y:S01]  /*4800*/  R2UR UR4, R249 ;  /* 0x00000000f90472ca */ /* 0x000fe200000e0000 */
[----:B------:R-:W-:Y:S01]  /*4810*/  UMOV UR5, 0x40000040 ;  /* 0x4000004000057882 */ /* 0x000fe20000000000 */
[----:B------:R-:W-:Y:S01]  /*4820*/  UMOV UR18, UR6 ;  /* 0x0000000600127c82 */ /* 0x000fe20008000000 */
[----:B------:R-:W-:Y:S01]  /*4830*/  STS.U16 [R244+UR12+0x780], R230 ;  /* 0x000780e6f4007988 */ /* 0x000fe2000800040c */
[----:B------:R-:W-:Y:S01]  /*4840*/  UMOV UR19, UR7 ;  /* 0x0000000700137c82 */ /* 0x000fe20008000000 */
[----:B------:R-:W-:Y:S01]  /*4850*/  UMOV UR22, UR10 ;  /* 0x0000000a00167c82 */ /* 0x000fe20008000000 */
[----:B------:R-:W-:Y:S01]  /*4860*/  UMOV UR23, UR11 ;  /* 0x0000000b00177c82 */ /* 0x000fe20008000000 */
[----:B------:R-:W-:Y:S01]  /*4870*/  STS.U16 [R244+UR12+0xb80], R229 ;  /* 0x000b80e5f4007988 */ /* 0x000fe2000800040c */
[----:B0-----:R-:W0:Y:S03]  /*4880*/  LDC R5, c[0x0][0x238] ;  /* 0x00008e00ff057b82 */ /* 0x001e260000000800 */
[----:B------:R-:W-:Y:S04]  /*4890*/  STS.U16 [R244+UR12+0xf80], R228 ;  /* 0x000f80e4f4007988 */ /* 0x000fe8000800040c */
[----:B------:R-:W-:Y:S04]  /*48a0*/  STS.U16 [R3+UR12+0x2000], R227 ;  /* 0x002000e303007988 */ /* 0x000fe8000800040c */
[----:B------:R-:W-:Y:S04]  /*48b0*/  STS.U16 [R3+UR12+0x2200], R226 ;  /* 0x002200e203007988 */ /* 0x000fe8000800040c */
[----:B------:R-:W-:Y:S04]  /*48c0*/  STS.U16 [R3+UR12+0x2400], R225 ;  /* 0x002400e103007988 */ /* 0x000fe8000800040c */
[----:B--2---:R-:W-:Y:S04]  /*48d0*/  STS.U16 [R3+UR12+0x2600], R224 ;  /* 0x002600e003007988 */ /* 0x004fe8000800040c */
[----:B----4-:R-:W-:Y:S04]  /*48e0*/  STS.U16 [R3+UR12+0x2800], R155 ;  /* 0x0028009b03007988 */ /* 0x010fe8000800040c */
[----:B------:R-:W-:Y:S04]  /*48f0*/  STS.U16 [R3+UR12+0x2a00], R154 ;  /* 0x002a009a03007988 */ /* 0x000fe8000800040c */
[----:B-----5:R-:W-:Y:S04]  /*4900*/  STS.U16 [R3+UR12+0x2c00], R153 ;  /* 0x002c009903007988 */ /* 0x020fe8000800040c */
[----:B------:R-:W-:Y:S04]  /*4910*/  STS.U16 [R3+UR12+0x2e00], R152 ;  /* 0x002e009803007988 */ /* 0x000fe8000800040c */
[----:B------:R-:W-:Y:S04]  /*4920*/  STS.U16 [R3+UR12+0x3000], R23 ;  /* 0x0030001703007988 */ /* 0x000fe8000800040c */
[----:B------:R-:W-:Y:S04]  /*4930*/  STS.U16 [R3+UR12+0x3200], R22 ;  /* 0x0032001603007988 */ /* 0x000fe8000800040c */
[----:B------:R-:W-:Y:S04]  /*4940*/  STS.U16 [R3+UR12+0x3400], R21 ;  /* 0x0034001503007988 */ /* 0x000fe8000800040c */
[----:B---3--:R-:W-:Y:S04]  /*4950*/  STS.U16 [R3+UR12+0x3600], R20 ;  /* 0x0036001403007988 */ /* 0x008fe8000800040c */
[----:B------:R-:W-:Y:S04]  /*4960*/  STS.U16 [R3+UR12+0x3800], R234 ;  /* 0x003800ea03007988 */ /* 0x000fe8000800040c */
        /* <DEDUP_REMOVED lines=13> */
[----:B------:R1:W-:Y:S04]  /*4a40*/  STS.U16 [R250+UR12+0x3500], R9 ;  /* 0x00350009fa007988 */ /* 0x0003e8000800040c */
[----:B------:R-:W-:Y:S04]  /*4a50*/  STS.U16 [R250+UR12+0x3700], R233 ;  /* 0x003700e9fa007988 */ /* 0x000fe8000800040c */
[----:B------:R-:W-:Y:S04]  /*4a60*/  STS.U16 [R250+UR12+0x3900], R235 ;  /* 0x003900ebfa007988 */ /* 0x000fe8000800040c */
[----:B------:R2:W-:Y:S04]  /*4a70*/  STS.U16 [R250+UR12+0x3b00], R238 ;  /* 0x003b00eefa007988 */ /* 0x0005e8000800040c */
[----:B------:R-:W-:Y:S04]  /*4a80*/  STS.U16 [R250+UR12+0x3d00], R240 ;  /* 0x003d00f0fa007988 */ /* 0x000fe8000800040c */
[----:B------:R3:W-:Y:S01]  /*4a90*/  STS.U16 [R250+UR12+0x3f00], R243 ;  /* 0x003f00f3fa007988 */ /* 0x0007e2000800040c */
[----:B------:R4:W-:Y:S06]  /*4aa0*/  MEMBAR.ALL.CTA ;  /* 0x0000000000007992 */ /* 0x0009ec0000008000 */
[----:B----4-:R-:W4:Y:S02]  /*4ab0*/  FENCE.VIEW.ASYNC.S ;  /* 0x00000000000073c6 */ /* 0x010f240000000000 */
[----:B----4-:R-:W-:Y:S06]  /*4ac0*/  BAR.SYNC.DEFER_BLOCKING 0x0 ;  /* 0x0000000000007b1d */ /* 0x010fec0000010000 */
[----:B------:R-:W-:-:S06]  /*4ad0*/  WARPGROUP.ARRIVE ;  /* 0x00000000000079c5 */ /* 0x000fcc0000000000 */
[----:B------:R-:W-:-:S12]  /*4ae0*/  HGMMA.64x128x16.F32 R88, gdesc[UR4].tnspA, R88 ;  /* 0x21e00000045879f0 */ /* 0x000fd80008700858 */
[----:B------:R-:W-:-:S12]  /*4af0*/  HGMMA.64x128x16.F32 R88, gdesc[UR8].tnspA, R88 ;  /* 0x21e00000085879f0 */ /* 0x000fd80008700858 */
[----:B------:R-:W-:Y:S01]  /*4b00*/  HGMMA.64x128x16.F32 R24, gdesc[UR16].tnspA, R24 ;  /* 0x21e00000101879f0 */ /* 0x000fe20008700818 */
[----:B-1----:R-:W-:-:S04]  /*4b10*/  IMAD.WIDE R8, R242, 0x2, R198 ;  /* 0x00000002f2087825 */ /* 0x002fc800078e02c6 */
[----:B------:R-:W-:Y:S02]  /*4b20*/  IMAD.MOV.U32 R199, RZ, RZ, R8 ;  /* 0x000000ffffc77224 */ /* 0x000fe400078e0008 */
[----:B------:R-:W-:Y:S02]  /*4b30*/  IMAD.MOV.U32 R198, RZ, RZ, R9 ;  /* 0x000000ffffc67224 */ /* 0x000fe400078e0009 */
[----:B------:R-:W-:-:S04]  /*4b40*/  IMAD.WIDE R8, R242, 0x2, R194 ;  /* 0x00000002f2087825 */ /* 0x000fc800078e02c2 */
[----:B------:R-:W-:Y:S02]  /*4b50*/  IMAD.MOV.U32 R195, RZ, RZ, R8 ;  /* 0x000000ffffc37224 */ /* 0x000fe400078e0008 */
[----:B------:R-:W-:Y:S02]  /*4b60*/  IMAD.MOV.U32 R194, RZ, RZ, R9 ;  /* 0x000000ffffc27224 */ /* 0x000fe400078e0009 */
[----:B------:R-:W-:Y:S01]  /*4b70*/  IMAD.WIDE R8, R242, 0x2, R188 ;  /* 0x00000002f2087825 */ /* 0x000fe200078e02bc */
[----:B------:R-:W-:Y:S03]  /*4b80*/  HGMMA.64x128x16.F32 R24, gdesc[UR20].tnspA, R24, gsb0 ;  /* 0x21e00000141879f0 */ /* 0x000fe60008000818 */
[----:B------:R-:W-:Y:S02]  /*4b90*/  IMAD.MOV.U32 R189, RZ, RZ, R8 ;  /* 0x000000ffffbd7224 */ /* 0x000fe400078e0008 */
[----:B------:R-:W-:-:S02]  /*4ba0*/  IMAD.MOV.U32 R188, RZ, RZ, R9 ;  /* 0x000000ffffbc7224 */ /* 0x000fc400078e0009 */
[----:B------:R-:W-:Y:S02]  /*4bb0*/  VIADD R6, R6, 0xffffffff ;  /* 0xffffffff06067836 */ /* 0x000fe40000000000 */
[----:B------:R-:W-:-:S04]  /*4bc0*/  IMAD.WIDE R10, R242, 0x2, R192 ;  /* 0x00000002f20a7825 */ /* 0x000fc800078e02c0 */
[----:B------:R-:W-:Y:S01]  /*4bd0*/  IMAD.WIDE R8, R242, 0x2, R182 ;  /* 0x00000002f2087825 */ /* 0x000fe200078e02b6 */
[----:B------:R-:W-:-:S03]  /*4be0*/  ISETP.NE.U32.AND P0, PT, R6, RZ, PT ;  /* 0x000000ff0600720c */ /* 0x000fc60003f05070 */
[----:B------:R-:W-:Y:S02]  /*4bf0*/  IMAD.MOV.U32 R193, RZ, RZ, R10 ;  /* 0x000000ffffc17224 */ /* 0x000fe400078e000a */
[----:B------:R-:W-:Y:S02]  /*4c00*/  IMAD.MOV.U32 R192, RZ, RZ, R11 ;  /* 0x000000ffffc07224 */ /* 0x000fe400078e000b */
[----:B------:R-:W-:Y:S02]  /*4c10*/  IMAD.MOV.U32 R183, RZ, RZ, R8 ;  /* 0x000000ffffb77224 */ /* 0x000fe400078e0008 */
[----:B------:R-:W-:Y:S02]  /*4c20*/  IMAD.MOV.U32 R182, RZ, RZ, R9 ;  /* 0x000000ffffb67224 */ /* 0x000fe400078e0009 */
[----:B------:R-:W-:-:S04]  /*4c30*/  IMAD.WIDE R10, R242, 0x2, R186 ;  /* 0x00000002f20a7825 */ /* 0x000fc800078e02ba */
[----:B------:R-:W-:-:S04]  /*4c40*/  IMAD.WIDE R8, R242, 0x2, R178 ;  /* 0x00000002f2087825 */ /* 0x000fc800078e02b2 */
[----:B------:R-:W-:Y:S02]  /*4c50*/  IMAD.MOV.U32 R187, RZ, RZ, R10 ;  /* 0x000000ffffbb7224 */ /* 0x000fe400078e000a */
[----:B------:R-:W-:Y:S02]  /*4c60*/  IMAD.MOV.U32 R186, RZ, RZ, R11 ;  /* 0x000000ffffba7224 */ /* 0x000fe400078e000b */
[----:B------:R-:W-:Y:S02]  /*4c70*/  IMAD.MOV.U32 R179, RZ, RZ, R8 ;  /* 0x000000ffffb37224 */ /* 0x000fe400078e0008 */
[----:B------:R-:W-:Y:S02]  /*4c80*/  IMAD.MOV.U32 R178, RZ, RZ, R9 ;  /* 0x000000ffffb27224 */ /* 0x000fe400078e0009 */
[----:B------:R-:W-:-:S04]  /*4c90*/  IMAD.WIDE R212, R242, 0x2, R212 ;  /* 0x00000002f2d47825 */ /* 0x000fc800078e02d4 */
        /* <DEDUP_REMOVED lines=12> */
[----:B--2---:R-:W-:Y:S02]  /*4d60*/  IMAD.MOV.U32 R238, RZ, RZ, R213 ;  /* 0x000000ffffee7224 */ /* 0x004fe400078e00d5 */
[----:B------:R-:W-:-:S04]  /*4d70*/  IMAD.WIDE R196, R242, 0x2, R196 ;  /* 0x00000002f2c47825 */ /* 0x000fc800078e02c4 */
[----:B------:R-:W-:Y:S02]  /*4d80*/  IMAD.MOV.U32 R181, RZ, RZ, R10 ;  /* 0x000000ffffb57224 */ /* 0x000fe400078e000a */
[----:B------:R-:W-:Y:S02]  /*4d90*/  IMAD.MOV.U32 R180, RZ, RZ, R11 ;  /* 0x000000ffffb47224 */ /* 0x000fe400078e000b */
[----:B------:R-:W-:Y:S02]  /*4da0*/  IMAD.MOV.U32 R173, RZ, RZ, R8 ;  /* 0x000000ffffad7224 */ /* 0x000fe400078e0008 */
[----:B------:R-:W-:Y:S02]  /*4db0*/  IMAD.MOV.U32 R172, RZ, RZ, R9 ;  /* 0x000000ffffac7224 */ /* 0x000fe400078e0009 */
[----:B---3--:R-:W-:Y:S02]  /*4dc0*/  IMAD.MOV.U32 R243, RZ, RZ, R217 ;  /* 0x000000fffff37224 */ /* 0x008fe400078e00d9 */
[----:B------:R-:W-:-:S02]  /*4dd0*/  IMAD.MOV.U32 R213, RZ, RZ, R207 ;  /* 0x000000ffffd57224 */ /* 0x000fc400078e00cf */
[----:B------:R-:W-:-:S04]  /*4de0*/  IMAD.WIDE R12, R242, 0x2, R184 ;  /* 0x00000002f20c7825 */ /* 0x000fc800078e02b8 */
[----:B------:R-:W-:-:S04]  /*4df0*/  IMAD.WIDE R10, R242, 0x2, R176 ;  /* 0x00000002f20a7825 */ /* 0x000fc800078e02b0 */
[----:B0-----:R-:W-:Y:S02]  /*4e00*/  IMAD.SHL.U32 R5, R5, 0x20, RZ ;  /* 0x0000002005057824 */ /* 0x001fe400078e00ff */
[----:B------:R-:W-:-:S04]  /*4e10*/  IMAD.WIDE R8, R242, 0x2, R170 ;  /* 0x00000002f2087825 */ /* 0x000fc800078e02aa */
[----:B------:R-:W-:Y:S02]  /*4e20*/  IMAD.MOV.U32 R217, RZ, RZ, R209 ;  /* 0x000000ffffd97224 */ /* 0x000fe400078e00d1 */
[----:B------:R-:W-:Y:S02]  /*4e30*/  IMAD.MOV.U32 R207, RZ, RZ, R202 ;  /* 0x000000ffffcf7224 */ /* 0x000fe400078e00ca */
[----:B------:R-:W-:Y:S02]  /*4e40*/  IMAD.MOV.U32 R247, RZ, RZ, R221 ;  /* 0x000000fffff77224 */ /* 0x000fe400078e00dd */
[----:B------:R-:W-:Y:S02]  /*4e50*/  IMAD.MOV.U32 R209, RZ, RZ, R205 ;  /* 0x000000ffffd17224 */ /* 0x000fe400078e00cd */
[----:B------:R-:W-:Y:S01]  /*4e60*/  IMAD.MOV.U32 R202, RZ, RZ, R201 ;  /* 0x000000ffffca7224 */ /* 0x000fe200078e00c9 */
[----:B------:R-:W-:Y:S02]  /*4e70*/  WARPGROUP.DEPBAR.LE gsb0, 0x0 ;  /* 0x00008000000079c5 */ /* 0x000fe40000010000 */
[----:B------:R-:W-:-:S02]  /*4e80*/  IMAD.MOV.U32 R245, RZ, RZ, R219 ;  /* 0x000000fffff57224 */ /* 0x000fc400078e00db */
[----:B------:R-:W-:Y:S02]  /*4e90*/  IMAD.MOV.U32 R240, RZ, RZ, R215 ;  /* 0x000000fffff07224 */ /* 0x000fe400078e00d7 */
[----:B------:R-:W-:Y:S02]  /*4ea0*/  IMAD.MOV.U32 R221, RZ, RZ, R211 ;  /* 0x000000ffffdd7224 */ /* 0x000fe400078e00d3 */
[----:B------:R-:W-:Y:S02]  /*4eb0*/  IMAD.MOV.U32 R205, RZ, RZ, R203 ;  /* 0x000000ffffcd7224 */ /* 0x000fe400078e00cb */
[----:B------:R-:W-:Y:S02]  /*4ec0*/  IMAD.MOV.U32 R201, RZ, RZ, R196 ;  /* 0x000000ffffc97224 */ /* 0x000fe400078e00c4 */
[----:B------:R-:W-:Y:S02]  /*4ed0*/  IMAD.MOV.U32 R248, RZ, RZ, R220 ;  /* 0x000000fffff87224 */ /* 0x000fe400078e00dc */
        /* <DEDUP_REMOVED lines=10> */
[----:B------:R-:W-:-:S04]  /*4f80*/  IMAD.WIDE R190, R242, 0x2, R190 ;  /* 0x00000002f2be7825 */ /* 0x000fc800078e02be */
[----:B------:R-:W-:Y:S02]  /*4f90*/  IMAD.MOV.U32 R185, RZ, RZ, R12 ;  /* 0x000000ffffb97224 */ /* 0x000fe400078e000c */
[----:B------:R-:W-:Y:S02]  /*4fa0*/  IMAD.MOV.U32 R184, RZ, RZ, R13 ;  /* 0x000000ffffb87224 */ /* 0x000fe400078e000d */
[----:B------:R-:W-:-:S04]  /*4fb0*/  IMAD.WIDE R174, R242, 0x2, R174 ;  /* 0x00000002f2ae7825 */ /* 0x000fc800078e02ae */
        /* <DEDUP_REMOVED lines=9> */
[----:B------:R-:W-:Y:S02]  /*5050*/  IMAD.MOV.U32 R171, RZ, RZ, R8 ;  /* 0x000000ffffab7224 */ /* 0x000fe400078e0008 */
[----:B------:R-:W-:Y:S02]  /*5060*/  IMAD.MOV.U32 R170, RZ, RZ, R9 ;  /* 0x000000ffffaa7224 */ /* 0x000fe400078e0009 */
[----:B------:R-:W-:Y:S01]  /*5070*/  VIADD R4, R4, 0xffffffe0 ;  /* 0xffffffe004047836 */ /* 0x000fe20000000000 */
[----:B------:R-:W-:Y:S06]  /*5080*/  @P0 BRA `(.L_x_1) ;  /* 0xffffffdc00b80947 */ /* 0x000fec000383ffff */
[----:B------:R-:W-:Y:S02]  /*5090*/  F2FP.F16.F32.PACK_AB R47, R47, R46 ;  /* 0x0000002e2f2f723e */ /* 0x000fe400000000ff */
[----:B------:R-:W-:Y:S02]  /*50a0*/  F2FP.F16.F32.PACK_AB R46, R45, R44 ;  /* 0x0000002c2d2e723e */ /* 0x000fe400000000ff */
[----:B------:R-:W-:Y:S02]  /*50b0*/  F2FP.F16.F32.PACK_AB R44, R109, R108 ;  /* 0x0000006c6d2c723e */ /* 0x000fe400000000ff */
[----:B------:R-:W-:Y:S02]  /*50c0*/  F2FP.F16.F32.PACK_AB R108, R105, R104 ;  /* 0x00000068696c723e */ /* 0x000fe400000000ff */
[----:B------:R-:W-:Y:S02]  /*50d0*/  F2FP.F16.F32.PACK_AB R104, R101, R100 ;  /* 0x000000646568723e */ /* 0x000fe400000000ff */
[----:B------:R-:W-:-:S02]  /*50e0*/  F2FP.F16.F32.PACK_AB R87, R87, R86 ;  /* 0x000000565757723e */ /* 0x000fc400000000ff */
        /* <DEDUP_REMOVED lines=57> */
[----:B------:R-:W-:-:S07]  /*5480*/  F2FP.F16.F32.PACK_AB R92, R89, R88 ;  /* 0x00000058595c723e */ /* 0x000fce00000000ff */
.L_x_0:
[----:B------:R-:W0:Y:S01]  /*5490*/  S2R R193, SR_TID.X ;  /* 0x0000000000c17919 */ /* 0x000e220000002100 */
[----:B------:R-:W-:Y:S01]  /*54a0*/  ULDC.64 UR4, c[0x0][0x228] ;  /* 0x00008a0000047ab9 */ /* 0x000fe20000000a00 */
[--C-:B------:R-:W-:Y:S01]  /*54b0*/  LOP3.LUT R196, R0, 0x1, R251.reuse, 0xfe, !PT ;  /* 0x0000000100c47812 */ /* 0x100fe200078efefb */
[----:B------:R-:W-:Y:S01]  /*54c0*/  ULDC UR6, c[0x0][0x22c] ;  /* 0x00008b0000067ab9 */ /* 0x000fe20000000800 */
[----:B------:R-:W1:Y:S01]  /*54d0*/  S2R R197, SR_TID.X ;  /* 0x0000000000c57919 */ /* 0x000e620000002100 */
[----:B------:R-:W-:Y:S01]  /*54e0*/  ISETP.GE.AND P0, PT, R252, UR4, PT ;  /* 0x00000004fc007c0c */ /* 0x000fe2000bf06270 */
[----:B------:R-:W-:Y:S01]  /*54f0*/  ULDC UR4, c[0x0][0x22c] ;  /* 0x00008b0000047ab9 */ /* 0x000fe20000000800 */
[--C-:B------:R-:W-:Y:S02]  /*5500*/  LOP3.LUT R194, R0, 0x3, R251.reuse, 0xfe, !PT ;  /* 0x0000000300c27812 */ /* 0x100fe400078efefb */
[----:B------:R-:W-:Y:S01]  /*5510*/  ISETP.LT.AND P4, PT, R196, UR4, !P0 ;  /* 0x00000004c4007c0c */ /* 0x000fe2000c781270 */
[----:B------:R-:W-:Y:S01]  /*5520*/  ULDC UR4, c[0x0][0x22c] ;  /* 0x00008b0000047ab9 */ /* 0x000fe20000000800 */
[----:B------:R-:W-:-:S02]  /*5530*/  LOP3.LUT R195, R0, 0x2, R251, 0xfe, !PT ;  /* 0x0000000200c37812 */ /* 0x000fc400078efefb */
[----:B------:R-:W-:Y:S01]  /*5540*/  ISETP.LT.AND P5, PT, R194, UR4, !P0 ;  /* 0x00000004c2007c0c */ /* 0x000fe2000c7a1270 */
[----:B------:R-:W-:Y:S01]  /*5550*/  ULDC UR4, c[0x0][0x244] ;  /* 0x0000910000047ab9 */ /* 0x000fe20000000800 */
[----:B------:R-:W-:Y:S01]  /*5560*/  LOP3.LUT R156, R0, R251, RZ, 0xfc, !PT ;  /* 0x000000fb009c7212 */ /* 0x000fe200078efcff */
[----:B------:R-:W-:Y:S01]  /*5570*/  IMAD R194, R252, UR4, RZ ;  /* 0x00000004fcc27c24 */ /* 0x000fe2000f8e02ff */
[----:B------:R-:W-:Y:S01]  /*5580*/  ISETP.LT.AND P2, PT, R195, UR6, !P0 ;  /* 0x00000006c3007c0c */ /* 0x000fe2000c741270 */
[----:B------:R-:W-:Y:S01]  /*5590*/  ULDC UR4, c[0x0][0x248] ;  /* 0x0000920000047ab9 */ /* 0x000fe20000000800 */
[----:B------:R-:W-:Y:S01]  /*55a0*/  ULDC.64 UR6, c[0x0][0x220] ;  /* 0x0000880000067ab9 */ /* 0x000fe20000000a00 */
[C---:B------:R-:W-:Y:S01]  /*55b0*/  IMAD R195, R156.reuse, UR4, RZ ;  /* 0x000000049cc37c24 */ /* 0x040fe2000f8e02ff */
[----:B------:R-:W-:Y:S01]  /*55c0*/  ISETP.LT.AND P1, PT, R156, UR5, !P0 ;  /* 0x000000059c007c0c */ /* 0x000fe2000c721270 */
[----:B------:R-:W-:Y:S01]  /*55d0*/  ULDC UR5, c[0x0][0x22c] ;  /* 0x00008b0000057ab9 */ /* 0x000fe20000000800 */
[----:B------:R-:W-:-:S02]  /*55e0*/  LOP3.LUT R184, R0, 0x4, R251, 0xfe, !PT ;  /* 0x0000000400b87812 */ /* 0x000fc400078efefb */
[C-C-:B------:R-:W-:Y:S02]  /*55f0*/  LOP3.LUT R183, R0.reuse, 0x6, R251.reuse, 0xfe, !PT ;  /* 0x0000000600b77812 */ /* 0x140fe400078efefb */
[C-C-:B------:R-:W-:Y:S02]  /*5600*/  LOP3.LUT R185, R0.reuse, 0x5, R251.reuse, 0xfe, !PT ;  /* 0x0000000500b97812 */ /* 0x140fe400078efefb */
[C-C-:B------:R-:W-:Y:S02]  /*5610*/  LOP3.LUT R182, R0.reuse, 0x7, R251.reuse, 0xfe, !PT ;  /* 0x0000000700b67812 */ /* 0x140fe400078efefb */
[C-C-:B------:R-:W-:Y:S01]  /*5620*/  LOP3.LUT R181, R0.reuse, 0x8, R251.reuse, 0xfe, !PT ;  /* 0x0000000800b57812 */ /* 0x140fe200078efefb */
[C---:B0-----:R-:W-:Y:S01]  /*5630*/  IMAD.SHL.U32 R191, R193.reuse, 0x40, RZ ;  /* 0x00000040c1bf7824 */ /* 0x041fe200078e00ff */
[C-C-:B------:R-:W-:Y:S01]  /*5640*/  LOP3.LUT R177, R0.reuse, 0x9, R251.reuse, 0xfe, !PT ;  /* 0x0000000900b17812 */ /* 0x140fe200078efefb */
[----:B------:R-:W-:Y:S01]  /*5650*/  IMAD.SHL.U32 R157, R193, 0x10, RZ ;  /* 0x00000010c19d7824 */ /* 0x000fe200078e00ff */
[----:B------:R-:W-:-:S02]  /*5660*/  LOP3.LUT R173, R0, 0xa, R251, 0xfe, !PT ;  /* 0x0000000a00ad7812 */ /* 0x000fc400078efefb */
[----:B------:R-:W-:Y:S01]  /*5670*/  LOP3.LUT R192, R191, 0x400, RZ, 0xc0, !PT ;  /* 0x00000400bfc07812 */ /* 0x000fe200078ec0ff */
[----:B------:R-:W-:Y:S01]  /*5680*/  IMAD.SHL.U32 R191, R193, 0x8, RZ ;  /* 0x00000008c1bf7824 */ /* 0x000fe200078e00ff */
[----:B------:R-:W-:Y:S02]  /*5690*/  LOP3.LUT R157, R157, 0xf0, RZ, 0xc0, !PT ;  /* 0x000000f09d9d7812 */ /* 0x000fe400078ec0ff */
[----:B-1----:R-:W-:Y:S02]  /*56a0*/  LOP3.LUT R197, R197, 0x7f, RZ, 0xc0, !PT ;  /* 0x0000007fc5c57812 */ /* 0x002fe400078ec0ff */
[----:B------:R-:W-:Y:S02]  /*56b0*/  IADD3 R192, R192, UR12, R157 ;  /* 0x0000000cc0c07c10 */ /* 0x000fe4000fffe09d */
[----:B------:R-:W-:Y:S02]  /*56c0*/  LOP3.LUT R191, R191, 0x300, RZ, 0xc0, !PT ;  /* 0x00000300bfbf7812 */ /* 0x000fe400078ec0ff */
[----:B------:R-:W-:-:S02]  /*56d0*/  LEA R193, R197, UR12, 0x4 ;  /* 0x0000000cc5c17c11 */ /* 0x000fc4000f8e20ff */
[--C-:B------:R-:W-:Y:S01]  /*56e0*/  LOP3.LUT R174, R0, 0xb, R251.reuse, 0xfe, !PT ;  /* 0x0000000b00ae7812 */ /* 0x100fe200078efefb */
[----:B------:R-:W-:Y:S01]  /*56f0*/  IMAD.IADD R191, R191, 0x1, R192 ;  /* 0x00000001bfbf7824 */ /* 0x000fe200078e02c0 */
[----:B------:R-:W-:Y:S01]  /*5700*/  BAR.SYNC.DEFER_BLOCKING 0x0 ;  /* 0x0000000000007b1d */ /* 0x000fe20000010000 */
[----:B------:R-:W-:Y:S02]  /*5710*/  LEA R192, P3, R194, UR6, 0x1 ;  /* 0x00000006c2c07c11 */ /* 0x000fe4000f8608ff */
[--C-:B------:R-:W-:Y:S02]  /*5720*/  LOP3.LUT R172, R0, 0xc, R251.reuse, 0xfe, !PT ;  /* 0x0000000c00ac7812 */ /* 0x100fe400078efefb */
[----:B------:R-:W-:Y:S01]  /*5730*/  LEA.HI.X.SX32 R194, R194, UR7, 0x1, P3 ;  /* 0x00000007c2c27c11 */ /* 0x000fe200098f0eff */
[----:B------:R-:W-:Y:S01]  /*5740*/  ULDC UR6, c[0x0][0x22c] ;  /* 0x00008b0000067ab9 */ /* 0x000fe20000000800 */
[----:B------:R-:W-:Y:S02]  /*5750*/  LEA R156, P3, R195, R192, 0x1 ;  /* 0x000000c0c39c7211 */ /* 0x000fe400078608ff */
[----:B------:R-:W-:-:S02]  /*5760*/  LOP3.LUT R171, R0, 0xd, R251, 0xfe, !PT ;  /* 0x0000000d00ab7812 */ /* 0x000fc400078efefb */
[C---:B------:R-:W-:Y:S01]  /*5770*/  LEA.HI.X.SX32 R157, R195.reuse, R194, 0x1, P3 ;  /* 0x000000c2c39d7211 */ /* 0x040fe200018f0eff */
[----:B------:R-:W-:Y:S01]  /*5780*/  VIADD R195, R195, UR4 ;  /* 0x00000004c3c37c36 */ /* 0x000fe20008000000 */
[----:B------:R-:W-:Y:S01]  /*5790*/  ISETP.LT.AND P3, PT, R184, UR5, !P0 ;  /* 0x00000005b8007c0c */ /* 0x000fe2000c761270 */
[----:B------:R-:W-:Y:S01]  /*57a0*/  ULDC UR5, c[0x0][0x22c] ;  /* 0x00008b0000057ab9 */ /* 0x000fe20000000800 */
[C-C-:B------:R-:W-:Y:S01]  /*57b0*/  LOP3.LUT R170, R0.reuse, 0xe, R251.reuse, 0xfe, !PT ;  /* 0x0000000e00aa7812 */ /* 0x140fe200078efefb */
[----:B------:R-:W-:Y:S01]  /*57c0*/  VIADD R197, R195, UR4 ;  /* 0x00000004c3c57c36 */ /* 0x000fe20008000000 */
[C-C-:B------:R-:W-:Y:S02]  /*57d0*/  LOP3.LUT R166, R0.reuse, 0xf, R251.reuse, 0xfe, !PT ;  /* 0x0000000f00a67812 */ /* 0x140fe400078efefb */
[C-C-:B------:R-:W-:Y:S02]  /*57e0*/  LOP3.LUT R162, R0.reuse, 0x10, R251.reuse, 0xfe, !PT ;  /* 0x0000001000a27812 */ /* 0x140fe400078efefb */
[----:B------:R-:W-:-:S02]  /*57f0*/  LOP3.LUT R163, R0, 0x11, R251, 0xfe, !PT ;  /* 0x0000001100a37812 */ /* 0x000fc400078efefb */
[C-C-:B------:R-:W-:Y:S01]  /*5800*/  LOP3.LUT R155, R0.reuse, 0x12, R251.reuse, 0xfe, !PT ;  /* 0x00000012009b7812 */ /* 0x140fe200078efefb */
[----:B------:R-:W-:Y:S01]  /*5810*/  STSM.16.M88.4 [R191], R92 ;  /* 0x0000005cbf007844 */ /* 0x000fe20000000200 */
[C-C-:B------:R-:W-:Y:S02]  /*5820*/  LOP3.LUT R159, R0.reuse, 0x13, R251.reuse, 0xfe, !PT ;  /* 0x00000013009f7812 */ /* 0x140fe400078efefb */
[C-C-:B------:R-:W-:Y:S01]  /*5830*/  LOP3.LUT R161, R0.reuse, 0x14, R251.reuse, 0xfe, !PT ;  /* 0x0000001400a17812 */ /* 0x140fe200078efefb */
[----:B------:R-:W-:Y:S01]  /*5840*/  BAR.SYNC.DEFER_BLOCKING 0x0 ;  /* 0x0000000000007b1d */ /* 0x000fe20000010000 */
[C-C-:B------:R-:W-:Y:S02]  /*5850*/  LOP3.LUT R160, R0.reuse, 0x15, R251.reuse, 0xfe, !PT ;  /* 0x0000001500a07812 */ /* 0x140fe400078efefb */
[C-C-:B------:R-:W-:Y:S02]  /*5860*/  LOP3.LUT R154, R0.reuse, 0x16, R251.reuse, 0xfe, !PT ;  /* 0x00000016009a7812 */ /* 0x140fe400078efefb */
[----:B------:R-:W-:-:S02]  /*5870*/  LOP3.LUT R158, R0, 0x17, R251, 0xfe, !PT ;  /* 0x00000017009e7812 */ /* 0x000fc400078efefb */
[C-C-:B------:R-:W-:Y:S02]  /*5880*/  LOP3.LUT R149, R0.reuse, 0x18, R251.reuse, 0xfe, !PT ;  /* 0x0000001800957812 */ /* 0x140fe400078efefb */
[C-C-:B------:R-:W-:Y:S02]  /*5890*/  LOP3.LUT R151, R0.reuse, 0x19, R251.reuse, 0xfe, !PT ;  /* 0x0000001900977812 */ /* 0x140fe400078efefb */
[C-C-:B------:R-:W-:Y:S02]  /*58a0*/  LOP3.LUT R153, R0.reuse, 0x1a, R251.reuse, 0xfe, !PT ;  /* 0x0000001a00997812 */ /* 0x140fe400078efefb */
[C-C-:B------:R-:W-:Y:S02]  /*58b0*/  LOP3.LUT R152, R0.reuse, 0x1b, R251.reuse, 0xfe, !PT ;  /* 0x0000001b00987812 */ /* 0x140fe400078efefb */
[C-C-:B------:R-:W-:Y:S02]  /*58c0*/  LOP3.LUT R148, R0.reuse, 0x1c, R251.reuse, 0xfe, !PT ;  /* 0x0000001c00947812 */ /* 0x140fe400078efefb */
[----:B------:R-:W-:-:S02]  /*58d0*/  LOP3.LUT R150, R0, 0x1d, R251, 0xfe, !PT ;  /* 0x0000001d00967812 */ /* 0x000fc400078efefb */
[C-C-:B------:R-:W-:Y:S02]  /*58e0*/  LOP3.LUT R146, R0.reuse, 0x1e, R251.reuse, 0xfe, !PT ;  /* 0x0000001e00927812 */ /* 0x140fe400078efefb */
[C-C-:B------:R-:W-:Y:S02]  /*58f0*/  LOP3.LUT R143, R0.reuse, 0x1f, R251.reuse, 0xfe, !PT ;  /* 0x0000001f008f7812 */ /* 0x140fe400078efefb */
[C-C-:B------:R-:W-:Y:S01]  /*5900*/  LOP3.LUT R147, R0.reuse, 0x20, R251.reuse, 0xfe, !PT ;  /* 0x0000002000937812 */ /* 0x140fe200078efefb */
[----:B------:R-:W0:Y:S01]  /*5910*/  LDS.128 R92, [R193] ;  /* 0x00000000c15c7984 */ /* 0x000e220000000c00 */
[C-C-:B------:R-:W-:Y:S02]  /*5920*/  LOP3.LUT R145, R0.reuse, 0x21, R251.reuse, 0xfe, !PT ;  /* 0x0000002100917812 */ /* 0x140fe400078efefb */
[C-C-:B------:R-:W-:Y:S01]  /*5930*/  LOP3.LUT R142, R0.reuse, 0x22, R251.reuse, 0xfe, !PT ;  /* 0x00000022008e7812 */ /* 0x140fe200078efefb */
[----:B------:R-:W-:Y:S01]  /*5940*/  BAR.SYNC.DEFER_BLOCKING 0x0 ;  /* 0x0000000000007b1d */ /* 0x000fe20000010000 */
        /* <DEDUP_REMOVED lines=9> */
[C-C-:B------:R-:W-:Y:S02]  /*59e0*/  LOP3.LUT R135, R0.reuse, 0x2c, R251.reuse, 0xfe, !PT ;  /* 0x0000002c00877812 */ /* 0x140fe400078efefb */
[C-C-:B------:R-:W-:Y:S02]  /*59f0*/  LOP3.LUT R134, R0.reuse, 0x2d, R251.reuse, 0xfe, !PT ;  /* 0x0000002d00867812 */ /* 0x140fe400078efefb */
[C-C-:B------:R-:W-:Y:S01]  /*5a00*/  LOP3.LUT R130, R0.reuse, 0x2e, R251.reuse, 0xfe, !PT ;  /* 0x0000002e00827812 */ /* 0x140fe200078efefb */
[----:B------:R-:W-:Y:S01]  /*5a10*/  STSM.16.M88.4 [R191], R96 ;  /* 0x00000060bf007844 */ /* 0x000fe20000000200 */
[----:B------:R-:W-:-:S02]  /*5a20*/  LOP3.LUT R132, R0, 0x2f, R251, 0xfe, !PT ;  /* 0x0000002f00847812 */ /* 0x000fc400078efefb */
[C-C-:B------:R-:W-:Y:S01]  /*5a30*/  LOP3.LUT R125, R0.reuse, 0x30, R251.reuse, 0xfe, !PT ;  /* 0x00000030007d7812 */ /* 0x140fe200078efefb */
[----:B------:R-:W-:Y:S01]  /*5a40*/  BAR.SYNC.DEFER_BLOCKING 0x0 ;  /* 0x0000000000007b1d */ /* 0x000fe20000010000 */
[C-C-:B------:R-:W-:Y:S02]  /*5a50*/  LOP3.LUT R127, R0.reuse, 0x31, R251.reuse, 0xfe, !PT ;  /* 0x00000031007f7812 */ /* 0x140fe400078efefb */
[C-C-:B------:R-:W-:Y:S02]  /*5a60*/  LOP3.LUT R129, R0.reuse, 0x32, R251.reuse, 0xfe, !PT ;  /* 0x0000003200817812 */ /* 0x140fe400078efefb */
[C-C-:B------:R-:W-:Y:S02]  /*5a70*/  LOP3.LUT R128, R0.reuse, 0x33, R251.reuse, 0xfe, !PT ;  /* 0x0000003300807812 */ /* 0x140fe400078efefb */
[----:B------:R-:W-:Y:S02]  /*5a80*/  LOP3.LUT R124, R0, 0x34, R251, 0xfe, !PT ;  /* 0x00000034007c7812 */ /* 0x000fe400078efefb */
[----:B0-----:R-:W-:-:S02]  /*5a90*/  PRMT R196, R92, 0x7632, R196 ;  /* 0x000076325cc47816 */ /* 0x001fc400000000c4 */
[C-C-:B------:R-:W-:Y:S02]  /*5aa0*/  LOP3.LUT R126, R0.reuse, 0x35, R251.reuse, 0xfe, !PT ;  /* 0x00000035007e7812 */ /* 0x140fe400078efefb */
[C-C-:B------:R-:W-:Y:S02]  /*5ab0*/  LOP3.LUT R122, R0.reuse, 0x36, R251.reuse, 0xfe, !PT ;  /* 0x00000036007a7812 */ /* 0x140fe400078efefb */
[C-C-:B------:R-:W-:Y:S02]  /*5ac0*/  LOP3.LUT R119, R0.reuse, 0x37, R251.reuse, 0xfe, !PT ;  /* 0x0000003700777812 */ /* 0x140fe400078efefb */
[C-C-:B------:R-:W-:Y:S02]  /*5ad0*/  LOP3.LUT R123, R0.reuse, 0x38, R251.reuse, 0xfe, !PT ;  /* 0x00000038007b7812 */ /* 0x140fe400078efefb */
[C-C-:B------:R-:W-:Y:S02]  /*5ae0*/  LOP3.LUT R121, R0.reuse, 0x39, R251.reuse, 0xfe, !PT ;  /* 0x0000003900797812 */ /* 0x140fe400078efefb */
[----:B------:R-:W-:-:S02]  /*5af0*/  LOP3.LUT R118, R0, 0x3a, R251, 0xfe, !PT ;  /* 0x0000003a00767812 */ /* 0x000fc400078efefb */
[C-C-:B------:R-:W-:Y:S01]  /*5b00*/  LOP3.LUT R120, R0.reuse, 0x3b, R251.reuse, 0xfe, !PT ;  /* 0x0000003b00787812 */ /* 0x140fe200078efefb */
[----:B------:R-:W0:Y:S01]  /*5b10*/  LDS.128 R96, [R193] ;  /* 0x00000000c1607984 */ /* 0x000e220000000c00 */
        /* <DEDUP_REMOVED lines=15> */
[----:B------:R-:W-:Y:S01]  /*5c10*/  STSM.16.M88.4 [R191], R100 ;  /* 0x00000064bf007844 */ /* 0x000fe20000000200 */
        /* <DEDUP_REMOVED lines=15> */
[----:B------:R-:W1:Y:S01]  /*5d10*/  LDS.128 R100, [R193] ;  /* 0x00000000c1647984 */ /* 0x000e620000000c00 */
[----:B------:R-:W-:-:S02]  /*5d20*/  LOP3.LUT R26, R0, 0x58, R251, 0xfe, !PT ;  /* 0x00000058001a7812 */ /* 0x000fc400078efefb */
[C-C-:B------:R-:W-:Y:S01]  /*5d30*/  LOP3.LUT R23, R0.reuse, 0x59, R251.reuse, 0xfe, !PT ;  /* 0x0000005900177812 */ /* 0x140fe200078efefb */
[----:B------:R-:W-:Y:S01]  /*5d40*/  BAR.SYNC.DEFER_BLOCKING 0x0 ;  /* 0x0000000000007b1d */ /* 0x000fe20000010000 */
        /* <DEDUP_REMOVED lines=28> */
[----:B------:R-:W2:Y:S01]  /*5f10*/  LDS.128 R104, [R193] ;  /* 0x00000000c1687984 */ /* 0x000ea20000000c00 */
        /* <DEDUP_REMOVED lines=12> */
[----:B------:R-:W-:Y:S01]  /*5fe0*/  LOP3.LUT R0, R0, 0x7e, R251, 0xfe, !PT ;  /* 0x0000007e00007812 */ /* 0x000fe200078efefb */
[----:B------:R-:W-:Y:S01]  /*5ff0*/  STSM.16.M88.4 [R191], R108 ;  /* 0x0000006cbf007844 */ /* 0x000fe20000000200 */
[----:B------:R-:W-:Y:S06]  /*6000*/  BAR.SYNC.DEFER_BLOCKING 0x0 ;  /* 0x0000000000007b1d */ /* 0x000fec0000010000 */
[----:B------:R-:W3:Y:S02]  /*6010*/  LDS.128 R108, [R193] ;  /* 0x00000000c16c7984 */ /* 0x000ee40000000c00 */
[----:B------:R-:W-:Y:S06]  /*6020*/  BAR.SYNC.DEFER_BLOCKING 0x0 ;  /* 0x0000000000007b1d */ /* 0x000fec0000010000 */
[----:B------:R-:W-:Y:S02]  /*6030*/  STSM.16.M88.4 [R191], R44 ;  /* 0x0000002cbf007844 */ /* 0x000fe40000000200 */
[----:B------:R-:W-:Y:S06]  /*6040*/  BAR.SYNC.DEFER_BLOCKING 0x0 ;  /* 0x0000000000007b1d */ /* 0x000fec0000010000 */
[----:B------:R-:W4:Y:S02]  /*6050*/  LDS.128 R44, [R193] ;  /* 0x00000000c12c7984 */ /* 0x000f240000000c00 */
[----:B------:R-:W-:Y:S06]  /*6060*/  BAR.SYNC.DEFER_BLOCKING 0x0 ;  /* 0x0000000000007b1d */ /* 0x000fec0000010000 */
[----:B------:R-:W-:Y:S02]  /*6070*/  STSM.16.M88.4 [R191], R48 ;  /* 0x00000030bf007844 */ /* 0x000fe40000000200 */
[----:B------:R-:W-:Y:S06]  /*6080*/  BAR.SYNC.DEFER_BLOCKING 0x0 ;  /* 0x0000000000007b1d */ /* 0x000fec0000010000 */
[----:B------:R-:W5:Y:S02]  /*6090*/  LDS.128 R48, [R193] ;  /* 0x00000000c1307984 */ /* 0x000f640000000c00 */
        /* <DEDUP_REMOVED lines=33> */
[----:B------:R0:W-:Y:S02]  /*62b0*/  STSM.16.M88.4 [R191], R84 ;  /* 0x00000054bf007844 */ /* 0x0001e40000000200 */
[----:B------:R-:W-:Y:S01]  /*62c0*/  BAR.SYNC.DEFER_BLOCKING 0x0 ;  /* 0x0000000000007b1d */ /* 0x000fe20000010000 */
[----:B0-----:R-:W-:-:S04]  /*62d0*/  LEA R86, P6, R197, R192, 0x1 ;  /* 0x000000c0c5567211 */ /* 0x001fc800078c08ff */
[C---:B------:R-:W-:Y:S01]  /*62e0*/  LEA.HI.X.SX32 R87, R197.reuse, R194, 0x1, P6 ;  /* 0x000000c2c5577211 */ /* 0x040fe200030f0eff */
[----:B------:R-:W-:Y:S01]  /*62f0*/  VIADD R197, R197, UR4 ;  /* 0x00000004c5c57c36 */ /* 0x000fe20008000000 */
[----:B------:R0:W-:Y:S01]  /*6300*/  @P1 STG.E.U16 desc[UR14][R156.64], R92 ;  /* 0x0000005c9c001986 */ /* 0x0001e2000c10150e */
[----:B------:R-:W-:-:S04]  /*6310*/  LEA R84, P1, R195, R192, 0x1 ;  /* 0x000000c0c3547211 */ /* 0x000fc800078208ff */
[----:B------:R-:W-:Y:S02]  /*6320*/  LEA.HI.X.SX32 R85, R195, R194, 0x1, P1 ;  /* 0x000000c2c3557211 */ /* 0x000fe400008f0eff */
[----:B------:R-:W-:Y:S01]  /*6330*/  ISETP.LT.AND P1, PT, R185, UR6, !P0 ;  /* 0x00000006b9007c0c */ /* 0x000fe2000c721270 */
[----:B------:R-:W-:Y:S02]  /*6340*/  ULDC UR6, c[0x0][0x22c] ;  /* 0x00008b0000067ab9 */ /* 0x000fe40000000800 */
[----:B------:R1:W-:Y:S01]  /*6350*/  @P4 STG.E.U16 desc[UR14][R84.64], R196 ;  /* 0x000000c454004986 */ /* 0x0003e2000c10150e */
[----:B------:R-:W-:Y:S01]  /*6360*/  ISETP.LT.AND P4, PT, R183, UR5, !P0 ;  /* 0x00000005b7007c0c */ /* 0x000fe2000c781270 */
[----:B0-----:R-:W-:Y:S01]  /*6370*/  VIADD R157, R197, UR4 ;  /* 0x00000004c59d7c36 */ /* 0x001fe20008000000 */
[----:B------:R-:W-:Y:S01]  /*6380*/  PRMT R92, R93, 0x7632, R92 ;  /* 0x000076325d5c7816 */ /* 0x000fe2000000005c */
[----:B------:R0:W-:Y:S01]  /*6390*/  @P2 STG.E.U16 desc[UR14][R86.64], R93 ;  /* 0x0000005d56002986 */ /* 0x0001e2000c10150e */
[----:B------:R-:W-:Y:S01]  /*63a0*/  ULDC UR5, c[0x0][0x22c] ;  /* 0x00008b0000057ab9 */ /* 0x000fe20000000800 */
[----:B------:R-:W-:Y:S01]  /*63b0*/  VIADD R183, R157, UR4 ;  /* 0x000000049db77c36 */ /* 0x000fe20008000000 */
[----:B------:R-:W-:Y:S01]  /*63c0*/  ISETP.LT.AND P2, PT, R182, UR5, !P0 ;  /* 0x00000005b6007c0c */ /* 0x000fe2000c741270 */
[----:B------:R-:W-:Y:S01]  /*63d0*/  ULDC UR5, c[0x0][0x22c] ;  /* 0x00008b0000057ab9 */ /* 0x000fe20000000800 */
[----:B------:R-:W-:-:S02]  /*63e0*/  PRMT R156, R94, 0x7632, R156 ;  /* 0x000076325e9c7816 */ /* 0x000fc4000000009c */
[----:B-1----:R-:W-:-:S04]  /*63f0*/  LEA R84, P6, R197, R192, 0x1 ;  /* 0x000000c0c5547211 */ /* 0x002fc800078c08ff */
[----:B------:R-:W-:Y:S01]  /*6400*/  LEA.HI.X.SX32 R85, R197, R194, 0x1, P6 ;  /* 0x000000c2c5557211 */ /* 0x000fe200030f0eff */
[----:B0-----:R-:W-:Y:S01]  /*6410*/  VIADD R93, R183, UR4 ;  /* 0x00000004b75d7c36 */ /* 0x001fe20008000000 */
[----:B------:R-:W-:-:S03]  /*6420*/  LEA R86, P6, R157, R192, 0x1 ;  /* 0x000000c09d567211 */ /* 0x000fc600078c08ff */
[----:B------:R0:W-:Y:S01]  /*6430*/  @P5 STG.E.U16 desc[UR14][R84.64], R92 ;  /* 0x0000005c54005986 */ /* 0x0001e2000c10150e */
[----:B------:R-:W-:Y:S01]  /*6440*/  LEA.HI.X.SX32 R87, R157, R194, 0x1, P6 ;  /* 0x000000c29d577211 */ /* 0x000fe200030f0eff */
[----:B------:R-:W-:Y:S01]  /*6450*/  VIADD R157, R93, UR4 ;  /* 0x000000045d9d7c36 */ /* 0x000fe20008000000 */
[----:B------:R-:W-:Y:S01]  /*6460*/  ISETP.LT.AND P5, PT, R181, UR5, !P0 ;  /* 0x00000005b5007c0c */ /* 0x000fe2000c7a1270 */
[----:B------:R-:W-:Y:S02]  /*6470*/  ULDC UR5, c[0x0][0x22c] ;  /* 0x00008b0000057ab9 */ /* 0x000fe40000000800 */
[----:B------:R1:W-:Y:S01]  /*6480*/  @P3 STG.E.U16 desc[UR14][R86.64], R94 ;  /* 0x0000005e56003986 */ /* 0x0003e2000c10150e */
[----:B------:R-:W-:Y:S01]  /*6490*/  ISETP.LT.AND P3, PT, R177, UR5, !P0 ;  /* 0x00000005b1007c0c */ /* 0x000fe2000c761270 */
[----:B------:R-:W-:Y:S01]  /*64a0*/  ULDC UR5, c[0x0][0x22c] ;  /* 0x00008b0000057ab9 */ /* 0x000fe20000000800 */
[----:B0-----:R-:W-:Y:S02]  /*64b0*/  LEA R84, P6, R183, R192, 0x1 ;  /* 0x000000c0b7547211 */ /* 0x001fe400078c08ff */
[----:B------:R-:W-:-:S02]  /*64c0*/  PRMT R92, R95, 0x7632, R92 ;  /* 0x000076325f5c7816 */ /* 0x000fc4000000005c */
[----:B------:R-:W-:Y:S02]  /*64d0*/  LEA.HI.X.SX32 R85, R183, R194, 0x1, P6 ;  /* 0x000000c2b7557211 */ /* 0x000fe400030f0eff */
[C---:B-1----:R-:W-:Y:S02]  /*64e0*/  LEA R86, P6, R93.reuse, R192, 0x1 ;  /* 0x000000c05d567211 */ /* 0x042fe400078c08ff */
[----:B------:R-:W-:Y:S01]  /*64f0*/  PRMT R94, R96, 0x7632, R94 ;  /* 0x00007632605e7816 */ /* 0x000fe2000000005e */
[----:B------:R0:W-:Y:S01]  /*6500*/  @P1 STG.E.U16 desc[UR14][R84.64], R156 ;  /* 0x0000009c54001986 */ /* 0x0001e2000c10150e */
[----:B------:R-:W-:Y:S01]  /*6510*/  LEA.HI.X.SX32 R87, R93, R194, 0x1, P6 ;  /* 0x000000c25d577211 */ /* 0x000fe200030f0eff */
[----:B------:R-:W-:-:S04]  /*6520*/  VIADD R93, R157, UR4 ;  /* 0x000000049d5d7c36 */ /* 0x000fc80008000000 */
[----:B------:R1:W-:Y:S01]  /*6530*/  @P4 STG.E.U16 desc[UR14][R86.64], R95 ;  /* 0x0000005f56004986 */ /* 0x0003e2000c10150e */
[----:B------:R-:W-:Y:S01]  /*6540*/  ISETP.LT.AND P4, PT, R173, UR5, !P0 ;  /* 0x00000005ad007c0c */ /* 0x000fe2000c781270 */
[----:B------:R-:W-:Y:S01]  /*6550*/  ULDC UR5, c[0x0][0x22c] ;  /* 0x00008b0000057ab9 */ /* 0x000fe20000000800 */
[----:B0-----:R-:W-:-:S04]  /*6560*/  LEA R84, P1, R157, R192, 0x1 ;  /* 0x000000c09d547211 */ /* 0x001fc800078208ff */
[----:B------:R-:W-:Y:S02]  /*6570*/  LEA.HI.X.SX32 R85, R157, R194, 0x1, P1 ;  /* 0x000000c29d557211 */ /* 0x000fe400008f0eff */
[C---:B-1----:R-:W-:Y:S02]  /*6580*/  LEA R86, P6, R93.reuse, R192, 0x1 ;  /* 0x000000c05d567211 */ /* 0x042fe400078c08ff */
[----:B------:R-:W-:Y:S01]  /*6590*/  ISETP.LT.AND P1, PT, R174, UR6, !P0 ;  /* 0x00000006ae007c0c */ /* 0x000fe2000c721270 */
[----:B------:R0:W-:Y:S01]  /*65a0*/  @P2 STG.E.U16 desc[UR14][R84.64], R92 ;  /* 0x0000005c54002986 */ /* 0x0001e2000c10150e */
[C---:B------:R-:W-:Y:S01]  /*65b0*/  LEA.HI.X.SX32 R87, R93.reuse, R194, 0x1, P6 ;  /* 0x000000c25d577211 */ /* 0x040fe200030f0eff */
[----:B------:R-:W-:Y:S01]  /*65c0*/  VIADD R93, R93, UR4 ;  /* 0x000000045d5d7c36 */ /* 0x000fe20008000000 */
[----:B------:R-:W-:Y:S01]  /*65d0*/  ISETP.LT.AND P2, PT, R172, UR5, !P0 ;  /* 0x00000005ac007c0c */ /* 0x000fe2000c741270 */
[----:B------:R-:W-:Y:S01]  /*65e0*/  ULDC UR5, c[0x0][0x22c] ;  /* 0x00008b0000057ab9 */ /* 0x000fe20000000800 */
[----:B------:R-:W-:Y:S01]  /*65f0*/  ULDC UR6, c[0x0][0x22c] ;  /* 0x00008b0000067ab9 */ /* 0x000fe20000000800 */
[----:B------:R1:W-:Y:S01]  /*6600*/  @P5 STG.E.U16 desc[UR14][R86.64], R96 ;  /* 0x0000006056005986 */ /* 0x0003e2000c10150e */
[----:B------:R-:W-:Y:S01]  /*6610*/  VIADD R95, R93, UR4 ;  /* 0x000000045d5f7c36 */ /* 0x000fe20008000000 */
[----:B------:R-:W-:Y:S01]  /*6620*/  ISETP.LT.AND P5, PT, R171, UR5, !P0 ;  /* 0x00000005ab007c0c */ /* 0x000fe2000c7a1270 */
[----:B------:R-:W-:Y:S01]  /*6630*/  ULDC UR5, c[0x0][0x22c] ;  /* 0x00008b0000057ab9 */ /* 0x000fe20000000800 */
[----:B0-----:R-:W-:-:S02]  /*6640*/  PRMT R92, R97, 0x7632, R92 ;  /* 0x00007632615c7816 */ /* 0x001fc4000000005c */
[----:B-1----:R-:W-:-:S04]  /*6650*/  LEA R86, P6, R93, R192, 0x1 ;  /* 0x000000c05d567211 */ /* 0x002fc800078c08ff */
[----:B------:R-:W-:Y:S01]  /*6660*/  LEA.HI.X.SX32 R87, R93, R194, 0x1, P6 ;  /* 0x000000c25d577211 */ /* 0x000fe200030f0eff */
[C---:B------:R-:W-:Y:S01]  /*6670*/  VIADD R93, R95.reuse, UR4 ;  /* 0x000000045f5d7c36 */ /* 0x040fe20008000000 */
[----:B------:R-:W-:-:S03]  /*6680*/  LEA R84, P6, R95, R192, 0x1 ;  /* 0x000000c05f547211 */ /* 0x000fc600078c08ff */
[----:B------:R0:W-:Y:S01]  /*6690*/  @P3 STG.E.U16 desc[UR14][R86.64], R94 ;  /* 0x0000005e56003986 */ /* 0x0001e2000c10150e */
[----:B------:R-:W-:Y:S01]  /*66a0*/  LEA.HI.X.SX32 R85, R95, R194, 0x1, P6 ;  /* 0x000000c25f557211 */ /* 0x000fe200030f0eff */
[C---:B------:R-:W-:Y:S01]  /*66b0*/  VIADD R95, R93.reuse, UR4 ;  /* 0x000000045d5f7c36 */ /* 0x040fe20008000000 */
[----:B------:R-:W-:Y:S01]  /*66c0*/  ISETP.LT.AND P3, PT, R170, UR5, !P0 ;  /* 0x00000005aa007c0c */ /* 0x000fe2000c761270 */
[----:B------:R-:W-:Y:S02]  /*66d0*/  ULDC UR5, c[0x0][0x22c] ;  /* 0x00008b0000057ab9 */ /* 0x000fe40000000800 */
[----:B------:R1:W-:Y:S01]  /*66e0*/  @P4 STG.E.U16 desc[UR14][R84.64], R97 ;  /* 0x0000006154004986 */ /* 0x0003e2000c10150e */
[C---:B0-----:R-:W-:Y:S02]  /*66f0*/  LEA R86, P6, R93.reuse, R192, 0x1 ;  /* 0x000000c05d567211 */ /* 0x041fe400078c08ff */
[----:B------:R-:W-:Y:S02]  /*6700*/  PRMT R94, R98, 0x7632, R94 ;  /* 0x00007632625e7816 */ /* 0x000fe4000000005e */
[----:B------:R-:W-:-:S02]  /*6710*/  LEA.HI.X.SX32 R87, R93, R194, 0x1, P6 ;  /* 0x000000c25d577211 */ /* 0x000fc400030f0eff */
[----:B-1----:R-:W-:-:S03]  /*6720*/  LEA R84, P4, R95, R192, 0x1 ;  /* 0x000000c05f547211 */ /* 0x002fc600078808ff */
[----:B------:R0:W-:Y:S01]  /*6730*/  @P1 STG.E.U16 desc[UR14][R86.64], R92 ;  /* 0x0000005c56001986 */ /* 0x0001e2000c10150e */
[C---:B------:R-:W-:Y:S01]  /*6740*/  LEA.HI.X.SX32 R85, R95.reuse, R194, 0x1, P4 ;  /* 0x000000c25f557211 */ /* 0x040fe200020f0eff */
[----:B------:R-:W-:Y:S01]  /*6750*/  VIADD R95, R95, UR4 ;  /* 0x000000045f5f7c36 */ /* 0x000fe20008000000 */
[----:B------:R-:W-:Y:S01]  /*6760*/  ISETP.LT.AND P4, PT, R166, UR5, !P0 ;  /* 0x00000005a6007c0c */ /* 0x000fe2000c781270 */
[----:B------:R-:W-:Y:S02]  /*6770*/  ULDC UR5, c[0x0][0x22c] ;  /* 0x00008b0000057ab9 */ /* 0x000fe40000000800 */
[----:B------:R-:W-:Y:S01]  /*6780*/  VIADD R93, R95, UR4 ;  /* 0x000000045f5d7c36 */ /* 0x000fe20008000000 */
[----:B------:R1:W-:Y:S01]  /*6790*/  @P2 STG.E.U16 desc[UR14][R84.64], R98 ;  /* 0x0000006254002986 */ /* 0x0003e2000c10150e */
[----:B------:R-:W-:Y:S01]  /*67a0*/  ISETP.LT.AND P2, PT, R162, UR5, !P0 ;  /* 0x00000005a2007c0c */ /* 0x000fe2000c741270 */
[----:B------:R-:W-:Y:S02]  /*67b0*/  ULDC UR5, c[0x0][0x22c] ;  /* 0x00008b0000057ab9 */ /* 0x000fe40000000800 */
[----:B0-----:R-:W-:-:S02]  /*67c0*/  LEA R86, P6, R93, R192, 0x1 ;  /* 0x000000c05d567211 */ /* 0x001fc400078c08ff */
[----:B------:R-:W-:Y:S02]  /*67d0*/  PRMT R92, R99, 0x7632, R92 ;  /* 0x00007632635c7816 */ /* 0x000fe4000000005c */
[C---:B------:R-:W-:Y:S01]  /*67e0*/  LEA.HI.X.SX32 R87, R93.reuse, R194, 0x1, P6 ;  /* 0x000000c25d577211 */ /* 0x040fe200030f0eff */
[----:B------:R-:W-:Y:S01]  /*67f0*/  VIADD R93, R93, UR4 ;  /* 0x000000045d5d7c36 */ /* 0x000fe20008000000 */
[----:B-1----:R-:W-:-:S04]  /*6800*/  LEA R84, P1, R95, R192, 0x1 ;  /* 0x000000c05f547211 */ /* 0x002fc800078208ff */
[----:B------:R-:W-:Y:S01]  /*6810*/  LEA.HI.X.SX32 R85, R95, R194, 0x1, P1 ;  /* 0x000000c25f557211 */ /* 0x000fe200008f0eff */
[----:B------:R-:W-:Y:S01]  /*6820*/  VIADD R95, R93, UR4 ;  /* 0x000000045d5f7c36 */ /* 0x000fe20008000000 */
[----:B------:R-:W-:Y:S01]  /*6830*/  ISETP.LT.AND P1, PT, R163, UR6, !P0 ;  /* 0x00000006a3007c0c */ /* 0x000fe2000c721270 */
[----:B------:R-:W-:Y:S02]  /*6840*/  ULDC UR6, c[0x0][0x22c] ;  /* 0x00008b0000067ab9 */ /* 0x000fe40000000800 */
[----:B------:R0:W-:Y:S01]  /*6850*/  @P5 STG.E.U16 desc[UR14][R84.64], R94 ;  /* 0x0000005e54005986 */ /* 0x0001e2000c10150e */
[----:B------:R-:W-:Y:S01]  /*6860*/  ISETP.LT.AND P5, PT, R155, UR5, !P0 ;  /* 0x000000059b007c0c */ /* 0x000fe2000c7a1270 */
[----:B------:R-:W-:Y:S02]  /*6870*/  ULDC UR5, c[0x0][0x22c] ;  /* 0x00008b0000057ab9 */ /* 0x000fe40000000800 */
[----:B------:R1:W-:Y:S01]  /*6880*/  @P3 STG.E.U16 desc[UR14][R86.64], R99 ;  /* 0x0000006356003986 */ /* 0x0003e2000c10150e */
[----:B------:R-:W-:Y:S01]  /*6890*/  ISETP.LT.AND P3, PT, R159, UR5, !P0 ;  /* 0x000000059f007c0c */ /* 0x000fe2000c761270 */
[----:B------:R-:W-:Y:S01]  /*68a0*/  ULDC UR5, c[0x0][0x22c] ;  /* 0x00008b0000057ab9 */ /* 0x000fe20000000800 */
[----:B0-----:R-:W-:-:S02]  /*68b0*/  LEA R84, P6, R93, R192, 0x1 ;  /* 0x000000c05d547211 */ /* 0x001fc400078c08ff */
[----:B------:R-:W-:Y:S02]  /*68c0*/  PRMT R94, R100, 0x7632, R94 ;  /* 0x00007632645e7816 */ /* 0x000fe4000000005e */
[----:B------:R-:W-:Y:S01]  /*68d0*/  LEA.HI.X.SX32 R85, R93, R194, 0x1, P6 ;  /* 0x000000c25d557211 */ /* 0x000fe200030f0eff */
[C---:B------:R-:W-:Y:S01]  /*68e0*/  VIADD R93, R95.reuse, UR4 ;  /* 0x000000045f5d7c36 */ /* 0x040fe20008000000 */
[----:B-1----:R-:W-:-:S03]  /*68f0*/  LEA R86, P6, R95, R192, 0x1 ;  /* 0x000000c05f567211 */ /* 0x002fc600078c08ff */
[----:B------:R0:W-:Y:S01]  /*6900*/  @P4 STG.E.U16 desc[UR14][R84.64], R92 ;  /* 0x0000005c54004986 */ /* 0x0001e2000c10150e */
[----:B------:R-:W-:Y:S01]  /*6910*/  LEA.HI.X.SX32 R87, R95, R194, 0x1, P6 ;  /* 0x000000c25f577211 */ /* 0x000fe200030f0eff */
[----:B------:R-:W-:Y:S01]  /*6920*/  VIADD R95, R93, UR4 ;  /* 0x000000045d5f7c36 */ /* 0x000fe20008000000 */
[----:B------:R-:W-:Y:S01]  /*6930*/  ISETP.LT.AND P4, PT, R161, UR5, !P0 ;  /* 0x00000005a1007c0c */ /* 0x000fe2000c781270 */
[----:B------:R-:W-:Y:S02]  /*6940*/  ULDC UR5, c[0x0][0x22c] ;  /* 0x00008b0000057ab9 */ /* 0x000fe40000000800 */
[----:B------:R1:W-:Y:S01]  /*6950*/  @P2 STG.E.U16 desc[UR14][R86.64], R100 ;  /* 0x0000006456002986 */ /* 0x0003e2000c10150e */
[----:B0-----:R-:W-:Y:S02]  /*6960*/  LEA R84, P6, R93, R192, 0x1 ;  /* 0x000000c05d547211 */ /* 0x001fe400078c08ff */
        /* <DEDUP_REMOVED lines=8> */
[C---:B------:R-:W-:Y:S01]  /*69f0*/  VIADD R93, R95.reuse, UR4 ;  /* 0x000000045f5d7c36 */ /* 0x040fe20008000000 */
[----:B------:R1:W-:Y:S01]  /*6a00*/  @P5 STG.E.U16 desc[UR14][R86.64], R101 ;  /* 0x0000006556005986 */ /* 0x0003e2000c10150e */
[----:B------:R-:W-:Y:S01]  /*6a10*/  ISETP.LT.AND P5, PT, R154, UR5, !P0 ;  /* 0x000000059a007c0c */ /* 0x000fe2000c7a1270 */
[----:B------:R-:W-:Y:S01]  /*6a20*/  ULDC UR5, c[0x0][0x22c] ;  /* 0x00008b0000057ab9 */ /* 0x000fe20000000800 */
[----:B0-----:R-:W-:-:S02]  /*6a30*/  LEA R84, P1, R95, R192, 0x1 ;  /* 0x000000c05f547211 */ /* 0x001fc400078208ff */
[----:B------:R-:W-:Y:S02]  /*6a40*/  PRMT R94, R102, 0x7632, R94 ;  /* 0x00007632665e7816 */ /* 0x000fe4000000005e */
[----:B------:R-:W-:Y:S02]  /*6a50*/  LEA.HI.X.SX32 R85, R95, R194, 0x1, P1 ;  /* 0x000000c25f557211 */ /* 0x000fe400008f0eff */
[----:B------:R-:W-:Y:S01]  /*6a60*/  ISETP.LT.AND P1, PT, R158, UR6, !P0 ;  /* 0x000000069e007c0c */ /* 0x000fe2000c721270 */
[----:B------:R-:W-:Y:S01]  /*6a70*/  ULDC UR6, c[0x0][0x22c] ;  /* 0x00008b0000067ab9 */ /* 0x000fe20000000800 */
[----:B-1----:R-:W-:Y:S01]  /*6a80*/  LEA R86, P6, R93, R192, 0x1 ;  /* 0x000000c05d567211 */ /* 0x002fe200078c08ff */
[----:B------:R0:W-:Y:S01]  /*6a90*/  @P3 STG.E.U16 desc[UR14][R84.64], R92 ;  /* 0x0000005c54003986 */ /* 0x0001e2000c10150e */
[----:B------:R-:W-:Y:S01]  /*6aa0*/  ISETP.LT.AND P3, PT, R149, UR5, !P0 ;  /* 0x0000000595007c0c */ /* 0x000fe2000c761270 */
[----:B------:R-:W-:Y:S01]  /*6ab0*/  ULDC UR5, c[0x0][0x22c] ;  /* 0x00008b0000057ab9 */ /* 0x000fe20000000800 */
[C---:B------:R-:W-:Y:S01]  /*6ac0*/  LEA.HI.X.SX32 R87, R93.reuse, R194, 0x1, P6 ;  /* 0x000000c25d577211 */ /* 0x040fe200030f0eff */
[----:B------:R-:W-:-:S04]  /*6ad0*/  VIADD R93, R93, UR4 ;  /* 0x000000045d5d7c36 */ /* 0x000fc80008000000 */
[----:B------:R-:W-:Y:S01]  /*6ae0*/  VIADD R95, R93, UR4 ;  /* 0x000000045d5f7c36 */ /* 0x000fe20008000000 */
[----:B------:R1:W-:Y:S01]  /*6af0*/  @P4 STG.E.U16 desc[UR14][R86.64], R102 ;  /* 0x0000006656004986 */ /* 0x0003e2000c10150e */
[----:B------:R-:W-:Y:S01]  /*6b00*/  ISETP.LT.AND P4, PT, R151, UR5, !P0 ;  /* 0x0000000597007c0c */ /* 0x000fe2000c781270 */
[----:B------:R-:W-:Y:S01]  /*6b10*/  ULDC UR5, c[0x0][0x22c] ;  /* 0x00008b0000057ab9 */ /* 0x000fe20000000800 */
[----:B0-----:R-:W-:Y:S02]  /*6b20*/  LEA R84, P6, R93, R192, 0x1 ;  /* 0x000000c05d547211 */ /* 0x001fe400078c08ff */
[----:B------:R-:W-:Y:S02]  /*6b30*/  PRMT R92, R103, 0x7632, R92 ;  /* 0x00007632675c7816 */ /* 0x000fe4000000005c */
[----:B------:R-:W-:Y:S01]  /*6b40*/  LEA.HI.X.SX32 R85, R93, R194, 0x1, P6 ;  /* 0x000000c25d557211 */ /* 0x000fe200030f0eff */
[C---:B------:R-:W-:Y:S01]  /*6b50*/  VIADD R93, R95.reuse, UR4 ;  /* 0x000000045f5d7c36 */ /* 0x040fe20008000000 */
[----:B-1----:R-:W-:-:S03]  /*6b60*/  LEA R86, P6, R95, R192, 0x1 ;  /* 0x000000c05f567211 */ /* 0x002fc600078c08ff */
[----:B------:R0:W-:Y:S01]  /*6b70*/  @P2 STG.E.U16 desc[UR14][R84.64], R94 ;  /* 0x0000005e54002986 */ /* 0x0001e2000c10150e */
[----:B------:R-:W-:Y:S01]  /*6b80*/  ISETP.LT.AND P2, PT, R153, UR5, !P0 ;  /* 0x0000000599007c0c */ /* 0x000fe2000c741270 */
[----:B------:R-:W-:Y:S01]  /*6b90*/  ULDC UR5, c[0x0][0x22c] ;  /* 0x00008b0000057ab9 */ /* 0x000fe20000000800 */
[----:B------:R-:W-:Y:S01]  /*6ba0*/  LEA.HI.X.SX32 R87, R95, R194, 0x1, P6 ;  /* 0x000000c25f577211 */ /* 0x000fe200030f0eff */
[----:B------:R-:W-:-:S04]  /*6bb0*/  VIADD R95, R93, UR4 ;  /* 0x000000045d5f7c36 */ /* 0x000fc80008000000 */
[----:B------:R1:W-:Y:S01]  /*6bc0*/  @P5 STG.E.U16 desc[UR14][R86.64], R103 ;  /* 0x0000006756005986 */ /* 0x0003e2000c10150e */
[C---:B0-----:R-:W-:Y:S02]  /*6bd0*/  LEA R84, P6, R93.reuse, R192, 0x1 ;  /* 0x000000c05d547211 */ /* 0x041fe400078c08ff */
[----:B--2---:R-:W-:Y:S02]  /*6be0*/  PRMT R94, R104, 0x7632, R94 ;  /* 0x00007632685e7816 */ /* 0x004fe4000000005e */
[----:B------:R-:W-:Y:S02]  /*6bf0*/  LEA.HI.X.SX32 R85, R93, R194, 0x1, P6 ;  /* 0x000000c25d557211 */ /* 0x000fe400030f0eff */
        /* <DEDUP_REMOVED lines=10> */
[----:B0-----:R-:W-:-:S04]  /*6ca0*/  LEA R84, P1, R95, R192, 0x1 ;  /* 0x000000c05f547211 */ /* 0x001fc800078208ff */
[----:B------:R-:W-:Y:S02]  /*6cb0*/  LEA.HI.X.SX32 R85, R95, R194, 0x1, P1 ;  /* 0x000000c25f557211 */ /* 0x000fe400008f0eff */
[----:B------:R-:W-:Y:S01]  /*6cc0*/  ISETP.LT.AND P1, PT, R150, UR6, !P0 ;  /* 0x0000000696007c0c */ /* 0x000fe2000c721270 */
[----:B------:R-:W-:Y:S01]  /*6cd0*/  ULDC UR6, c[0x0][0x22c] ;  /* 0x00008b0000067ab9 */ /* 0x000fe20000000800 */
[C---:B-1----:R-:W-:Y:S01]  /*6ce0*/  LEA R86, P6, R93.reuse, R192, 0x1 ;  /* 0x000000c05d567211 */ /* 0x042fe200078c08ff */
[----:B------:R0:W-:Y:S01]  /*6cf0*/  @P4 STG.E.U16 desc[UR14][R84.64], R94 ;  /* 0x0000005e54004986 */ /* 0x0001e2000c10150e */
[----:B------:R-:W-:Y:S01]  /*6d00*/  ISETP.LT.AND P4, PT, R146, UR5, !P0 ;  /* 0x0000000592007c0c */ /* 0x000fe2000c781270 */
[----:B------:R-:W-:Y:S01]  /*6d10*/  ULDC UR5, c[0x0][0x22c] ;  /* 0x00008b0000057ab9 */ /* 0x000fe20000000800 */
[C---:B------:R-:W-:Y:S01]  /*6d20*/  LEA.HI.X.SX32 R87, R93.reuse, R194, 0x1, P6 ;  /* 0x000000c25d577211 */ /* 0x040fe200030f0eff */
[----:B------:R-:W-:-:S04]  /*6d30*/  VIADD R93, R93, UR4 ;  /* 0x000000045d5d7c36 */ /* 0x000fc80008000000 */
[C---:B------:R-:W-:Y:S01]  /*6d40*/  VIADD R95, R93.reuse, UR4 ;  /* 0x000000045d5f7c36 */ /* 0x040fe20008000000 */
[----:B------:R-:W-:Y:S01]  /*6d50*/  LEA R92, P6, R93, R192, 0x1 ;  /* 0x000000c05d5c7211 */ /* 0x000fe200078c08ff */
[----:B------:R1:W-:Y:S01]  /*6d60*/  @P2 STG.E.U16 desc[UR14][R86.64], R105 ;  /* 0x0000006956002986 */ /* 0x0003e2000c10150e */
[----:B------:R-:W-:Y:S01]  /*6d70*/  ISETP.LT.AND P2, PT, R143, UR5, !P0 ;  /* 0x000000058f007c0c */ /* 0x000fe2000c741270 */
[----:B------:R-:W-:Y:S01]  /*6d80*/  VIADD R97, R95, UR4 ;  /* 0x000000045f617c36 */ /* 0x000fe20008000000 */
[----:B------:R-:W-:Y:S01]  /*6d90*/  LEA.HI.X.SX32 R93, R93, R194, 0x1, P6 ;  /* 0x000000c25d5d7211 */ /* 0x000fe200030f0eff */
[----:B------:R-:W-:Y:S01]  /*6da0*/  ULDC UR5, c[0x0][0x22c] ;  /* 0x00008b0000057ab9 */ /* 0x000fe20000000800 */
[----:B0-----:R-:W-:-:S04]  /*6db0*/  LEA R84, P6, R95, R192, 0x1 ;  /* 0x000000c05f547211 */ /* 0x001fc800078c08ff */
[----:B------:R-:W-:Y:S01]  /*6dc0*/  LEA.HI.X.SX32 R85, R95, R194, 0x1, P6 ;  /* 0x000000c25f557211 */ /* 0x000fe200030f0eff */
[----:B------:R-:W-:Y:S01]  /*6dd0*/  VIADD R95, R97, UR4 ;  /* 0x00000004615f7c36 */ /* 0x000fe20008000000 */
[----:B-1----:R-:W-:Y:S02]  /*6de0*/  PRMT R87, R105, 0x7632, R87 ;  /* 0x0000763269577816 */ /* 0x002fe40000000057 */
[----:B------:R-:W-:-:S03]  /*6df0*/  LEA R86, P6, R97, R192, 0x1 ;  /* 0x000000c061567211 */ /* 0x000fc600078c08ff */
[----:B------:R0:W-:Y:S01]  /*6e00*/  @P5 STG.E.U16 desc[UR14][R92.64], R87 ;  /* 0x000000575c005986 */ /* 0x0001e2000c10150e */
[----:B------:R-:W-:Y:S01]  /*6e10*/  ISETP.LT.AND P5, PT, R147, UR5, !P0 ;  /* 0x0000000593007c0c */ /* 0x000fe2000c7a1270 */
[----:B------:R-:W-:Y:S02]  /*6e20*/  ULDC UR5, c[0x0][0x22c] ;  /* 0x00008b0000057ab9 */ /* 0x000fe40000000800 */
[----:B------:R1:W-:Y:S01]  /*6e30*/  @P3 STG.E.U16 desc[UR14][R84.64], R106 ;  /* 0x0000006a54003986 */ /* 0x0003e2000c10150e */
[----:B------:R-:W-:Y:S01]  /*6e40*/  ISETP.LT.AND P3, PT, R145, UR5, !P0 ;  /* 0x0000000591007c0c */ /* 0x000fe2000c761270 */
[----:B------:R-:W-:Y:S01]  /*6e50*/  ULDC UR5, c[0x0][0x22c] ;  /* 0x00008b0000057ab9 */ /* 0x000fe20000000800 */
[----:B0-----:R-:W-:Y:S01]  /*6e60*/  LEA.HI.X.SX32 R87, R97, R194, 0x1, P6 ;  /* 0x000000c261577211 */ /* 0x001fe200030f0eff */
[C---:B------:R-:W-:Y:S01]  /*6e70*/  VIADD R97, R95.reuse, UR4 ;  /* 0x000000045f617c36 */ /* 0x040fe20008000000 */
[----:B------:R-:W-:Y:S02]  /*6e80*/  LEA R94, P6, R95, R192, 0x1 ;  /* 0x000000c05f5e7211 */ /* 0x000fe400078c08ff */
[----:B-1----:R-:W-:Y:S01]  /*6e90*/  PRMT R85, R106, 0x7632, R85 ;  /* 0x000076326a557816 */ /* 0x002fe20000000055 */
[----:B------:R-:W-:Y:S01]  /*6ea0*/  VIADD R99, R97, UR4 ;  /* 0x0000000461637c36 */ /* 0x000fe20008000000 */
[----:B------:R-:W-:-:S03]  /*6eb0*/  LEA.HI.X.SX32 R95, R95, R194, 0x1, P6 ;  /* 0x000000c25f5f7211 */ /* 0x000fc600030f0eff */
[----:B------:R0:W-:Y:S01]  /*6ec0*/  @P1 STG.E.U16 desc[UR14][R86.64], R85 ;  /* 0x0000005556001986 */ /* 0x0001e2000c10150e */
[-C--:B------:R-:W-:Y:S02]  /*6ed0*/  LEA R84, P6, R99, R192.reuse, 0x1 ;  /* 0x000000c063547211 */ /* 0x080fe400078c08ff */
[C---:B------:R-:W-:Y:S01]  /*6ee0*/  LEA R92, P1, R97.reuse, R192, 0x1 ;  /* 0x000000c0615c7211 */ /* 0x040fe200078208ff */
[----:B------:R1:W-:Y:S01]  /*6ef0*/  @P4 STG.E.U16 desc[UR14][R94.64], R107 ;  /* 0x0000006b5e004986 */ /* 0x0003e2000c10150e */
[----:B------:R-:W-:Y:S01]  /*6f00*/  ISETP.LT.AND P4, PT, R142, UR5, !P0 ;  /* 0x000000058e007c0c */ /* 0x000fe2000c781270 */
[----:B------:R-:W-:Y:S01]  /*6f10*/  ULDC UR5, c[0x0][0x22c] ;  /* 0x00008b0000057ab9 */ /* 0x000fe20000000800 */
[-C--:B------:R-:W-:Y:S02]  /*6f20*/  LEA.HI.X.SX32 R93, R97, R194.reuse, 0x1, P1 ;  /* 0x000000c2615d7211 */ /* 0x080fe400008f0eff */
[----:B------:R-:W-:Y:S01]  /*6f30*/  ISETP.LT.AND P1, PT, R144, UR6, !P0 ;  /* 0x0000000690007c0c */ /* 0x000fe2000c721270 */
[----:B------:R-:W-:Y:S01]  /*6f40*/  ULDC UR6, c[0x0][0x22c] ;  /* 0x00008b0000067ab9 */ /* 0x000fe20000000800 */
[C---:B0-----:R-:W-:Y:S01]  /*6f50*/  LEA.HI.X.SX32 R85, R99.reuse, R194, 0x1, P6 ;  /* 0x000000c263557211 */ /* 0x041fe200030f0eff */
[----:B------:R-:W-:Y:S01]  /*6f60*/  VIADD R99, R99, UR4 ;  /* 0x0000000463637c36 */ /* 0x000fe20008000000 */
[----:B------:R-:W-:-:S03]  /*6f70*/  PRMT R87, R107, 0x7632, R87 ;  /* 0x000076326b577816 */ /* 0x000fc60000000057 */
[C---:B-1----:R-:W-:Y:S01]  /*6f80*/  VIADD R95, R99.reuse, UR4 ;  /* 0x00000004635f7c36 */ /* 0x042fe20008000000 */
[----:B------:R-:W-:Y:S01]  /*6f90*/  LEA R86, P6, R99, R192, 0x1 ;  /* 0x000000c063567211 */ /* 0x000fe200078c08ff */
[----:B------:R0:W-:Y:S01]  /*6fa0*/  @P2 STG.E.U16 desc[UR14][R92.64], R87 ;  /* 0x000000575c002986 */ /* 0x0001e2000c10150e */
[----:B------:R-:W-:Y:S01]  /*6fb0*/  ISETP.LT.AND P2, PT, R137, UR5, !P0 ;  /* 0x0000000589007c0c */ /* 0x000fe2000c741270 */
[----:B------:R-:W-:Y:S01]  /*6fc0*/  VIADD R97, R95, UR4 ;  /* 0x000000045f617c36 */ /* 0x000fe20008000000 */
[----:B------:R-:W-:Y:S01]  /*6fd0*/  ULDC UR5, c[0x0][0x22c] ;  /* 0x00008b0000057ab9 */ /* 0x000fe20000000800 */
[----:B---3--:R1:W-:Y:S01]  /*6fe0*/  @P5 STG.E.U16 desc[UR14][R84.64], R108 ;  /* 0x0000006c54005986 */ /* 0x0083e2000c10150e */
[----:B------:R-:W-:Y:S01]  /*6ff0*/  ISETP.LT.AND P5, PT, R139, UR5, !P0 ;  /* 0x000000058b007c0c */ /* 0x000fe2000c7a1270 */
[----:B------:R-:W-:Y:S01]  /*7000*/  ULDC UR5, c[0x0][0x22c] ;  /* 0x00008b0000057ab9 */ /* 0x000fe20000000800 */
[----:B0-----:R-:W-:Y:S01]  /*7010*/  LEA.HI.X.SX32 R87, R99, R194, 0x1, P6 ;  /* 0x000000c263577211 */ /* 0x001fe200030f0eff */
[----:B------:R-:W-:Y:S01]  /*7020*/  VIADD R99, R97, UR4 ;  /* 0x0000000461637c36 */ /* 0x000fe20008000000 */
[----:B------:R-:W-:-:S02]  /*7030*/  LEA R92, P6, R95, R192, 0x1 ;  /* 0x000000c05f5c7211 */ /* 0x000fc400078c08ff */
[----:B-1----:R-:W-:Y:S02]  /*7040*/  PRMT R85, R108, 0x7632, R85 ;  /* 0x000076326c557816 */ /* 0x002fe40000000055 */
[----:B------:R-:W-:Y:S02]  /*7050*/  LEA.HI.X.SX32 R93, R95, R194, 0x1, P6 ;  /* 0x000000c25f5d7211 */ /* 0x000fe400030f0eff */
[-C--:B------:R-:W-:Y:S01]  /*7060*/  LEA R84, P6, R97, R192.reuse, 0x1 ;  /* 0x000000c061547211 */ /* 0x080fe200078c08ff */
[----:B------:R0:W-:Y:S01]  /*7070*/  @P3 STG.E.U16 desc[UR14][R86.64], R85 ;  /* 0x0000005556003986 */ /* 0x0001e2000c10150e */
[----:B------:R-:W-:Y:S01]  /*7080*/  ISETP.LT.AND P3, PT, R141, UR5, !P0 ;  /* 0x000000058d007c0c */ /* 0x000fe2000c761270 */
[----:B------:R-:W-:Y:S02]  /*7090*/  ULDC UR5, c[0x0][0x22c] ;  /* 0x00008b0000057ab9 */ /* 0x000fe40000000800 */
[----:B------:R1:W-:Y:S01]  /*70a0*/  @P4 STG.E.U16 desc[UR14][R92.64], R109 ;  /* 0x0000006d5c004986 */ /* 0x0003e2000c10150e */
[----:B------:R-:W-:-:S04]  /*70b0*/  LEA R94, P4, R99, R192, 0x1 ;  /* 0x000000c0635e7211 */ /* 0x000fc800078808ff */
[CC--:B------:R-:W-:Y:S01]  /*70c0*/  LEA.HI.X.SX32 R95, R99.reuse, R194.reuse, 0x1, P4 ;  /* 0x000000c2635f7211 */ /* 0x0c0fe200020f0eff */
[----:B------:R-:W-:Y:S01]  /*70d0*/  VIADD R99, R99, UR4 ;  /* 0x0000000463637c36 */ /* 0x000fe20008000000 */
[----:B------:R-:W-:Y:S01]  /*70e0*/  ISETP.LT.AND P4, PT, R140, UR5, !P0 ;  /* 0x000000058c007c0c */ /* 0x000fe2000c781270 */
[----:B------:R-:W-:Y:S01]  /*70f0*/  ULDC UR5, c[0x0][0x22c] ;  /* 0x00008b0000057ab9 */ /* 0x000fe20000000800 */
[----:B0-----:R-:W-:Y:S01]  /*7100*/  LEA.HI.X.SX32 R85, R97, R194, 0x1, P6 ;  /* 0x000000c261557211 */ /* 0x001fe200030f0eff */
[----:B------:R-:W-:Y:S01]  /*7110*/  VIADD R97, R99, UR4 ;  /* 0x0000000463617c36 */ /* 0x000fe20008000000 */
[----:B------:R-:W-:-:S04]  /*7120*/  PRMT R87, R109, 0x7632, R87 ;  /* 0x000076326d577816 */ /* 0x000fc80000000057 */
[-C--:B-1----:R-:W-:Y:S01]  /*7130*/  LEA R92, P6, R97, R192.reuse, 0x1 ;  /* 0x000000c0615c7211 */ /* 0x082fe200078c08ff */
[----:B------:R0:W-:Y:S01]  /*7140*/  @P1 STG.E.U16 desc[UR14][R84.64], R87 ;  /* 0x0000005754001986 */ /* 0x0001e2000c10150e */
[----:B------:R-:W-:Y:S02]  /*7150*/  LEA R86, P1, R99, R192, 0x1 ;  /* 0x000000c063567211 */ /* 0x000fe400078208ff */
[CC--:B------:R-:W-:Y:S01]  /*7160*/  LEA.HI.X.SX32 R93, R97.reuse, R194.reuse, 0x1, P6 ;  /* 0x000000c2615d7211 */ /* 0x0c0fe200030f0eff */
[----:B------:R-:W-:Y:S01]  /*7170*/  VIADD R97, R97, UR4 ;  /* 0x0000000461617c36 */ /* 0x000fe20008000000 */
[----:B------:R1:W-:Y:S01]  /*7180*/  @P2 STG.E.U16 desc[UR14][R94.64], R110 ;  /* 0x0000006e5e002986 */ /* 0x0003e2000c10150e */
[----:B------:R-:W-:Y:S01]  /*7190*/  ISETP.LT.AND P2, PT, R136, UR5, !P0 ;  /* 0x0000000588007c0c */ /* 0x000fe2000c741270 */
[----:B------:R-:W-:Y:S01]  /*71a0*/  ULDC UR5, c[0x0][0x22c] ;  /* 0x00008b0000057ab9 */ /* 0x000fe20000000800 */
[----:B0-----:R-:W-:Y:S02]  /*71b0*/  PRMT R85, R110, 0x7632, R85 ;  /* 0x000076326e557816 */ /* 0x001fe40000000055 */
[----:B------:R-:W-:-:S02]  /*71c0*/  LEA.HI.X.SX32 R87, R99, R194, 0x1, P1 ;  /* 0x000000c263577211 */ /* 0x000fc400008f0eff */
[C---:B------:R-:W-:Y:S01]  /*71d0*/  LEA R84, P6, R97.reuse, R192, 0x1 ;  /* 0x000000c061547211 */ /* 0x040fe200078c08ff */
[----:B-1----:R-:W-:Y:S01]  /*71e0*/  VIADD R95, R97, UR4 ;  /* 0x00000004615f7c36 */ /* 0x002fe20008000000 */
[----:B------:R-:W-:Y:S01]  /*71f0*/  ISETP.LT.AND P1, PT, R138, UR6, !P0 ;  /* 0x000000068a007c0c */ /* 0x000fe2000c721270 */
[----:B------:R0:W-:Y:S01]  /*7200*/  @P5 STG.E.U16 desc[UR14][R86.64], R85 ;  /* 0x0000005556005986 */ /* 0x0001e2000c10150e */
[----:B------:R-:W-:Y:S01]  /*7210*/  ISETP.LT.AND P5, PT, R131, UR5, !P0 ;  /* 0x0000000583007c0c */ /* 0x000fe2000c7a1270 */
[----:B------:R-:W-:Y:S01]  /*7220*/  ULDC UR5, c[0x0][0x22c] ;  /* 0x00008b0000057ab9 */ /* 0x000fe20000000800 */
[----:B------:R-:W-:Y:S01]  /*7230*/  ULDC UR6, c[0x0][0x22c] ;  /* 0x00008b0000067ab9 */ /* 0x000fe20000000800 */
[----:B------:R1:W-:Y:S01]  /*7240*/  @P3 STG.E.U16 desc[UR14][R92.64], R111 ;  /* 0x0000006f5c003986 */ /* 0x0003e2000c10150e */
[----:B------:R-:W-:Y:S01]  /*7250*/  ISETP.LT.AND P3, PT, R133, UR5, !P0 ;  /* 0x0000000585007c0c */ /* 0x000fe2000c761270 */
[----:B------:R-:W-:Y:S01]  /*7260*/  ULDC UR5, c[0x0][0x22c] ;  /* 0x00008b0000057ab9 */ /* 0x000fe20000000800 */
[----:B0-----:R-:W-:Y:S01]  /*7270*/  LEA.HI.X.SX32 R85, R97, R194, 0x1, P6 ;  /* 0x000000c261557211 */ /* 0x001fe200030f0eff */
[C---:B------:R-:W-:Y:S01]  /*7280*/  VIADD R97, R95.reuse, UR4 ;  /* 0x000000045f617c36 */ /* 0x040fe20008000000 */
[----:B------:R-:W-:-:S02]  /*7290*/  LEA R86, P6, R95, R192, 0x1 ;  /* 0x000000c05f567211 */ /* 0x000fc400078c08ff */
[----:B-1----:R-:W-:Y:S01]  /*72a0*/  PRMT R93, R111, 0x7632, R93 ;  /* 0x000076326f5d7816 */ /* 0x002fe2000000005d */
[----:B------:R-:W-:Y:S01]  /*72b0*/  VIADD R99, R97, UR4 ;  /* 0x0000000461637c36 */ /* 0x000fe20008000000 */
[----:B------:R-:W-:Y:S02]  /*72c0*/  LEA.HI.X.SX32 R87, R95, R194, 0x1, P6 ;  /* 0x000000c25f577211 */ /* 0x000fe400030f0eff */
[-C--:B------:R-:W-:Y:S01]  /*72d0*/  LEA R92, P6, R97, R192.reuse, 0x1 ;  /* 0x000000c0615c7211 */ /* 0x080fe200078c08ff */
[----:B------:R0:W-:Y:S01]  /*72e0*/  @P4 STG.E.U16 desc[UR14][R84.64], R93 ;  /* 0x0000005d54004986 */ /* 0x0001e2000c10150e */
[----:B------:R-:W-:Y:S01]  /*72f0*/  ISETP.LT.AND P4, PT, R135, UR5, !P0 ;  /* 0x0000000587007c0c */ /* 0x000fe2000c781270 */
[----:B------:R-:W-:Y:S02]  /*7300*/  ULDC UR5, c[0x0][0x22c] ;  /* 0x00008b0000057ab9 */ /* 0x000fe40000000800 */
[----:B----4-:R1:W-:Y:S01]  /*7310*/  @P2 STG.E.U16 desc[UR14][R86.64], R44 ;  /* 0x0000002c56002986 */ /* 0x0103e2000c10150e */
        /* <DEDUP_REMOVED lines=11> */
[C---:B------:R-:W-:Y:S01]  /*73d0*/  LEA.HI.X.SX32 R87, R97.reuse, R194, 0x1, P6 ;  /* 0x000000c261577211 */ /* 0x040fe200030f0eff */
[----:B------:R-:W-:Y:S01]  /*73e0*/  VIADD R97, R97, UR4 ;  /* 0x0000000461617c36 */ /* 0x000fe20008000000 */
[----:B------:R1:W-:Y:S01]  /*73f0*/  @P5 STG.E.U16 desc[UR14][R94.64], R45 ;  /* 0x0000002d5e005986 */ /* 0x0003e2000c10150e */
[----:B------:R-:W-:Y:S01]  /*7400*/  ISETP.LT.AND P5, PT, R130, UR5, !P0 ;  /* 0x0000000582007c0c */ /* 0x000fe2000c7a1270 */
[----:B------:R-:W-:Y:S02]  /*7410*/  ULDC UR5, c[0x0][0x22c] ;  /* 0x00008b0000057ab9 */ /* 0x000fe40000000800 */
[----:B------:R-:W-:-:S02]  /*7420*/  LEA R44, P6, R97, R192, 0x1 ;  /* 0x000000c0612c7211 */ /* 0x000fc400078c08ff */
[-C--:B0-----:R-:W-:Y:S01]  /*7430*/  LEA.HI.X.SX32 R85, R99, R194.reuse, 0x1, P1 ;  /* 0x000000c263557211 */ /* 0x081fe200008f0eff */
[----:B------:R-:W-:Y:S01]  /*7440*/  VIADD R93, R97, UR4 ;  /* 0x00000004615d7c36 */ /* 0x000fe20008000000 */
[----:B------:R-:W-:Y:S01]  /*7450*/  ISETP.LT.AND P1, PT, R132, UR6, !P0 ;  /* 0x0000000684007c0c */ /* 0x000fe2000c721270 */
[----:B------:R-:W-:Y:S01]  /*7460*/  ULDC UR6, c[0x0][0x22c] ;  /* 0x00008b0000067ab9 */ /* 0x000fe20000000800 */
[----:B-1----:R-:W-:Y:S02]  /*7470*/  PRMT R95, R45, 0x7632, R95 ;  /* 0x000076322d5f7816 */ /* 0x002fe4000000005f */
[----:B------:R-:W-:-:S03]  /*7480*/  LEA.HI.X.SX32 R45, R97, R194, 0x1, P6 ;  /* 0x000000c2612d7211 */ /* 0x000fc600030f0eff */
[----:B------:R0:W-:Y:S01]  /*7490*/  @P3 STG.E.U16 desc[UR14][R84.64], R95 ;  /* 0x0000005f54003986 */ /* 0x0001e2000c10150e */
[----:B------:R-:W-:Y:S01]  /*74a0*/  ISETP.LT.AND P3, PT, R125, UR5, !P0 ;  /* 0x000000057d007c0c */ /* 0x000fe2000c761270 */
[----:B------:R-:W-:Y:S02]  /*74b0*/  ULDC UR5, c[0x0][0x22c] ;  /* 0x00008b0000057ab9 */ /* 0x000fe40000000800 */
[----:B------:R1:W-:Y:S01]  /*74c0*/  @P4 STG.E.U16 desc[UR14][R86.64], R46 ;  /* 0x0000002e56004986 */ /* 0x0003e2000c10150e */
[----:B------:R-:W-:Y:S01]  /*74d0*/  ISETP.LT.AND P4, PT, R127, UR5, !P0 ;  /* 0x000000057f007c0c */ /* 0x000fe2000c781270 */
[----:B------:R-:W-:Y:S01]  /*74e0*/  ULDC UR5, c[0x0][0x22c] ;  /* 0x00008b0000057ab9 */ /* 0x000fe20000000800 */
[C---:B0-----:R-:W-:Y:S01]  /*74f0*/  LEA R84, P6, R93.reuse, R192, 0x1 ;  /* 0x000000c05d547211 */ /* 0x041fe200078c08ff */
[----:B------:R-:W-:Y:S01]  /*7500*/  VIADD R95, R93, UR4 ;  /* 0x000000045d5f7c36 */ /* 0x000fe20008000000 */
[----:B-1----:R-:W-:-:S03]  /*7510*/  PRMT R87, R46, 0x7632, R87 ;  /* 0x000076322e577816 */ /* 0x002fc60000000057 */
[----:B------:R-:W-:Y:S01]  /*7520*/  VIADD R97, R95, UR4 ;  /* 0x000000045f617c36 */ /* 0x000fe20008000000 */
        /* <DEDUP_REMOVED lines=11> */
[----:B0-----:R-:W-:Y:S02]  /*75e0*/  PRMT R45, R47, 0x7632, R45 ;  /* 0x000076322f2d7816 */ /* 0x001fe4000000002d */
[----:B------:R-:W-:Y:S01]  /*75f0*/  LEA.HI.X.SX32 R87, R95, R194, 0x1, P6 ;  /* 0x000000c25f577211 */ /* 0x000fe200030f0eff */
[----:B-1----:R-:W-:-:S04]  /*7600*/  VIADD R85, R97, UR4 ;  /* 0x0000000461557c36 */ /* 0x002fc80008000000 */
[----:B------:R0:W-:Y:S01]  /*7610*/  @P1 STG.E.U16 desc[UR14][R86.64], R45 ;  /* 0x0000002d56001986 */ /* 0x0001e2000c10150e */
[-C--:B------:R-:W-:Y:S02]  /*7620*/  LEA R46, P6, R85, R192.reuse, 0x1 ;  /* 0x000000c0552e7211 */ /* 0x080fe400078c08ff */
[----:B------:R-:W-:Y:S01]  /*7630*/  LEA R44, P1, R97, R192, 0x1 ;  /* 0x000000c0612c7211 */ /* 0x000fe200078208ff */
[----:B-----5:R1:W-:Y:S01]  /*7640*/  @P3 STG.E.U16 desc[UR14][R92.64], R48 ;  /* 0x000000305c003986 */ /* 0x0203e2000c10150e */
[C---:B------:R-:W-:Y:S01]  /*7650*/  LEA.HI.X.SX32 R47, R85.reuse, R194, 0x1, P6 ;  /* 0x000000c2552f7211 */ /* 0x040fe200030f0eff */
[----:B------:R-:W-:Y:S01]  /*7660*/  VIADD R85, R85, UR4 ;  /* 0x0000000455557c36 */ /* 0x000fe20008000000 */
[----:B------:R-:W-:Y:S01]  /*7670*/  ISETP.LT.AND P3, PT, R124, UR5, !P0 ;  /* 0x000000057c007c0c */ /* 0x000fe2000c761270 */
[----:B------:R-:W-:-:S03]  /*7680*/  ULDC UR5, c[0x0][0x22c] ;  /* 0x00008b0000057ab9 */ /* 0x000fc60000000800 */
[C---:B------:R-:W-:Y:S01]  /*7690*/  LEA R84, P6, R85.reuse, R192, 0x1 ;  /* 0x000000c055547211 */ /* 0x040fe200078c08ff */
[----:B0-----:R-:W-:Y:S01]  /*76a0*/  VIADD R87, R85, UR4 ;  /* 0x0000000455577c36 */ /* 0x001fe20008000000 */
[-C--:B------:R-:W-:Y:S02]  /*76b0*/  LEA.HI.X.SX32 R45, R97, R194.reuse, 0x1, P1 ;  /* 0x000000c2612d7211 */ /* 0x080fe400008f0eff */
[----:B------:R-:W-:Y:S02]  /*76c0*/  LEA.HI.X.SX32 R85, R85, R194, 0x1, P6 ;  /* 0x000000c255557211 */ /* 0x000fe400030f0eff */
[----:B-1----:R-:W-:Y:S02]  /*76d0*/  PRMT R93, R48, 0x7632, R93 ;  /* 0x00007632305d7816 */ /* 0x002fe4000000005d */
[----:B------:R-:W-:Y:S01]  /*76e0*/  ISETP.LT.AND P1, PT, R126, UR6, !P0 ;  /* 0x000000067e007c0c */ /* 0x000fe2000c721270 */
[----:B------:R-:W-:Y:S02]  /*76f0*/  ULDC UR6, c[0x0][0x22c] ;  /* 0x00008b0000067ab9 */ /* 0x000fe40000000800 */
[----:B------:R0:W-:Y:S01]  /*7700*/  @P4 STG.E.U16 desc[UR14][R44.64], R93 ;  /* 0x0000005d2c004986 */ /* 0x0001e2000c10150e */
[----:B------:R-:W-:Y:S01]  /*7710*/  ISETP.LT.AND P4, PT, R122, UR5, !P0 ;  /* 0x000000057a007c0c */ /* 0x000fe2000c781270 */
[----:B------:R-:W-:-:S02]  /*7720*/  ULDC UR5, c[0x0][0x22c] ;  /* 0x00008b0000057ab9 */ /* 0x000fc40000000800 */
[----:B------:R1:W-:Y:S01]  /*7730*/  @P2 STG.E.U16 desc[UR14][R46.64], R49 ;  /* 0x000000312e002986 */ /* 0x0003e2000c10150e */
[----:B------:R-:W-:Y:S01]  /*7740*/  ISETP.LT.AND P2, PT, R119, UR5, !P0 ;  /* 0x0000000577007c0c */ /* 0x000fe2000c741270 */
[----:B------:R-:W-:Y:S01]  /*7750*/  ULDC UR5, c[0x0][0x22c] ;  /* 0x00008b0000057ab9 */ /* 0x000fe20000000800 */
[C---:B0-----:R-:W-:Y:S01]  /*7760*/  VIADD R93, R87.reuse, UR4 ;  /* 0x00000004575d7c36 */ /* 0x041fe20008000000 */
[----:B------:R-:W-:Y:S02]  /*7770*/  LEA R44, P6, R87, R192, 0x1 ;  /* 0x000000c0572c7211 */ /* 0x000fe400078c08ff */
[----:B-1----:R-:W-:Y:S01]  /*7780*/  PRMT R47, R49, 0x7632, R47 ;  /* 0x00007632312f7816 */ /* 0x002fe2000000002f */
[----:B------:R-:W-:Y:S01]  /*7790*/  VIADD R49, R93, UR4 ;  /* 0x000000045d317c36 */ /* 0x000fe20008000000 */
[----:B------:R-:W-:Y:S02]  /*77a0*/  LEA.HI.X.SX32 R45, R87, R194, 0x1, P6 ;  /* 0x000000c2572d7211 */ /* 0x000fe400030f0eff */
[----:B------:R-:W-:Y:S01]  /*77b0*/  LEA R46, P6, R93, R192, 0x1 ;  /* 0x000000c05d2e7211 */ /* 0x000fe200078c08ff */
[----:B------:R-:W-:Y:S01]  /*77c0*/  VIADD R87, R49, UR4 ;  /* 0x0000000431577c36 */ /* 0x000fe20008000000 */
[----:B------:R0:W-:Y:S01]  /*77d0*/  @P5 STG.E.U16 desc[UR14][R84.64], R47 ;  /* 0x0000002f54005986 */ /* 0x0001e2000c10150e */
[----:B------:R-:W-:Y:S01]  /*77e0*/  ISETP.LT.AND P5, PT, R123, UR5, !P0 ;  /* 0x000000057b007c0c */ /* 0x000fe2000c7a1270 */
[----:B------:R-:W-:-:S02]  /*77f0*/  ULDC UR5, c[0x0][0x22c] ;  /* 0x00008b0000057ab9 */ /* 0x000fc40000000800 */
[----:B------:R1:W-:Y:S01]  /*7800*/  @P3 STG.E.U16 desc[UR14][R44.64], R50 ;  /* 0x000000322c003986 */ /* 0x0003e2000c10150e */
[----:B------:R-:W-:Y:S01]  /*7810*/  ISETP.LT.AND P3, PT, R121, UR5, !P0 ;  /* 0x0000000579007c0c */ /* 0x000fe2000c761270 */
[----:B------:R-:W-:Y:S01]  /*7820*/  ULDC UR5, c[0x0][0x22c] ;  /* 0x00008b0000057ab9 */ /* 0x000fe20000000800 */
[----:B0-----:R-:W-:Y:S01]  /*7830*/  LEA.HI.X.SX32 R47, R93, R194, 0x1, P6 ;  /* 0x000000c25d2f7211 */ /* 0x001fe200030f0eff */
[----:B------:R-:W-:Y:S01]  /*7840*/  VIADD R93, R87, UR4 ;  /* 0x00000004575d7c36 */ /* 0x000fe20008000000 */
[C---:B------:R-:W-:Y:S02]  /*7850*/  LEA R48, P6, R49.reuse, R192, 0x1 ;  /* 0x000000c031307211 */ /* 0x040fe400078c08ff */
[----:B-1----:R-:W-:Y:S02]  /*7860*/  PRMT R45, R50, 0x7632, R45 ;  /* 0x00007632322d7816 */ /* 0x002fe4000000002d */
[----:B------:R-:W-:Y:S02]  /*7870*/  LEA.HI.X.SX32 R49, R49, R194, 0x1, P6 ;  /* 0x000000c231317211 */ /* 0x000fe400030f0eff */
[-C--:B------:R-:W-:Y:S01]  /*7880*/  LEA R44, P6, R93, R192.reuse, 0x1 ;  /* 0x000000c05d2c7211 */ /* 0x080fe200078c08ff */
[----:B------:R0:W-:Y:S01]  /*7890*/  @P1 STG.E.U16 desc[UR14][R46.64], R45 ;  /* 0x0000002d2e001986 */ /* 0x0001e2000c10150e */
[----:B------:R-:W-:-:S03]  /*78a0*/  LEA R84, P1, R87, R192, 0x1 ;  /* 0x000000c057547211 */ /* 0x000fc600078208ff */
[----:B------:R1:W-:Y:S01]  /*78b0*/  @P4 STG.E.U16 desc[UR14][R48.64], R51 ;  /* 0x0000003330004986 */ /* 0x0003e2000c10150e */
[-C--:B------:R-:W-:Y:S02]  /*78c0*/  LEA.HI.X.SX32 R85, R87, R194.reuse, 0x1, P1 ;  /* 0x000000c257557211 */ /* 0x080fe400008f0eff */
[----:B------:R-:W-:Y:S01]  /*78d0*/  ISETP.LT.AND P4, PT, R118, UR5, !P0 ;  /* 0x0000000576007c0c */ /* 0x000fe2000c781270 */
[----:B------:R-:W-:Y:S01]  /*78e0*/  ULDC UR5, c[0x0][0x22c] ;  /* 0x00008b0000057ab9 */ /* 0x000fe20000000800 */
        /* <DEDUP_REMOVED lines=11> */
[----:B------:R1:W-:Y:S01]  /*79a0*/  @P5 STG.E.U16 desc[UR14][R44.64], R52 ;  /* 0x000000342c005986 */ /* 0x0003e2000c10150e */
        /* <DEDUP_REMOVED lines=12> */
[----:B------:R-:W-:-:S02]  /*7a70*/  LEA R50, P4, R85, R192, 0x1 ;  /* 0x000000c055327211 */ /* 0x000fc400078808ff */
[-C--:B0-----:R-:W-:Y:S02]  /*7a80*/  LEA.HI.X.SX32 R45, R51, R194.reuse, 0x1, P6 ;  /* 0x000000c2332d7211 */ /* 0x081fe400030f0eff */
[C---:B------:R-:W-:Y:S01]  /*7a90*/  LEA.HI.X.SX32 R51, R85.reuse, R194, 0x1, P4 ;  /* 0x000000c255337211 */ /* 0x040fe200020f0eff */
[----:B------:R-:W-:Y:S01]  /*7aa0*/  VIADD R85, R85, UR4 ;  /* 0x0000000455557c36 */ /* 0x000fe20008000000 */
[----:B------:R-:W-:Y:S02]  /*7ab0*/  PRMT R47, R53, 0x7632, R47 ;  /* 0x00007632352f7816 */ /* 0x000fe4000000002f */
[----:B------:R-:W-:Y:S01]  /*7ac0*/  ISETP.LT.AND P4, PT, R116, UR5, !P0 ;  /* 0x0000000574007c0c */ /* 0x000fe2000c781270 */
[C---:B-1----:R-:W-:Y:S01]  /*7ad0*/  VIADD R53, R85.reuse, UR4 ;  /* 0x0000000455357c36 */ /* 0x042fe20008000000 */
[----:B------:R-:W-:Y:S01]  /*7ae0*/  ULDC UR5, c[0x0][0x22c] ;  /* 0x00008b0000057ab9 */ /* 0x000fe20000000800 */
[----:B------:R0:W-:Y:S01]  /*7af0*/  @P1 STG.E.U16 desc[UR14][R44.64], R47 ;  /* 0x0000002f2c001986 */ /* 0x0001e2000c10150e */
[----:B------:R-:W-:-:S02]  /*7b00*/  LEA R46, P1, R85, R192, 0x1 ;  /* 0x000000c0552e7211 */ /* 0x000fc400078208ff */
[C---:B------:R-:W-:Y:S01]  /*7b10*/  LEA R48, P6, R53.reuse, R192, 0x1 ;  /* 0x000000c035307211 */ /* 0x040fe200078c08ff */
[----:B------:R1:W-:Y:S01]  /*7b20*/  @P2 STG.E.U16 desc[UR14][R50.64], R54 ;  /* 0x0000003632002986 */ /* 0x0003e2000c10150e */
[----:B------:R-:W-:Y:S01]  /*7b30*/  ISETP.LT.AND P2, PT, R112, UR5, !P0 ;  /* 0x0000000570007c0c */ /* 0x000fe2000c741270 */
[----:B------:R-:W-:Y:S01]  /*7b40*/  ULDC UR5, c[0x0][0x22c] ;  /* 0x00008b0000057ab9 */ /* 0x000fe20000000800 */
[CC--:B------:R-:W-:Y:S01]  /*7b50*/  LEA.HI.X.SX32 R49, R53.reuse, R194.reuse, 0x1, P6 ;  /* 0x000000c235317211 */ /* 0x0c0fe200030f0eff */
[----:B------:R-:W-:Y:S01]  /*7b60*/  VIADD R53, R53, UR4 ;  /* 0x0000000435357c36 */ /* 0x000fe20008000000 */
[----:B0-----:R-:W-:Y:S02]  /*7b70*/  PRMT R45, R54, 0x7632, R45 ;  /* 0x00007632362d7816 */ /* 0x001fe4000000002d */
[----:B------:R-:W-:Y:S02]  /*7b80*/  LEA.HI.X.SX32 R47, R85, R194, 0x1, P1 ;  /* 0x000000c2552f7211 */ /* 0x000fe400008f0eff */
[----:B------:R-:W-:-:S02]  /*7b90*/  LEA R44, P6, R53, R192, 0x1 ;  /* 0x000000c0352c7211 */ /* 0x000fc400078c08ff */
[----:B------:R-:W-:Y:S01]  /*7ba0*/  ISETP.LT.AND P1, PT, R114, UR6, !P0 ;  /* 0x0000000672007c0c */ /* 0x000fe2000c721270 */
[----:B------:R0:W-:Y:S01]  /*7bb0*/  @P5 STG.E.U16 desc[UR14][R46.64], R45 ;  /* 0x0000002d2e005986 */ /* 0x0001e2000c10150e */
[----:B------:R-:W-:Y:S01]  /*7bc0*/  ISETP.LT.AND P5, PT, R43, UR5, !P0 ;  /* 0x000000052b007c0c */ /* 0x000fe2000c7a1270 */
[----:B------:R-:W-:Y:S01]  /*7bd0*/  VIADD R43, R53, UR4 ;  /* 0x00000004352b7c36 */ /* 0x000fe20008000000 */
[----:B------:R-:W-:Y:S01]  /*7be0*/  ULDC UR5, c[0x0][0x22c] ;  /* 0x00008b0000057ab9 */ /* 0x000fe20000000800 */
[----:B------:R2:W-:Y:S01]  /*7bf0*/  @P3 STG.E.U16 desc[UR14][R48.64], R55 ;  /* 0x0000003730003986 */ /* 0x0005e2000c10150e */
[----:B------:R-:W-:Y:S01]  /*7c00*/  ISETP.LT.AND P3, PT, R89, UR5, !P0 ;  /* 0x0000000559007c0c */ /* 0x000fe2000c761270 */
[----:B-1----:R-:W-:Y:S01]  /*7c10*/  VIADD R51, R43, UR4 ;  /* 0x000000042b337c36 */ /* 0x002fe20008000000 */
[----:B------:R-:W-:Y:S01]  /*7c20*/  ULDC UR5, c[0x0][0x22c] ;  /* 0x00008b0000057ab9 */ /* 0x000fe20000000800 */
[----:B------:R-:W-:Y:S01]  /*7c30*/  ULDC UR6, c[0x0][0x22c] ;  /* 0x00008b0000067ab9 */ /* 0x000fe20000000800 */
[----:B0-----:R-:W-:-:S02]  /*7c40*/  LEA.HI.X.SX32 R45, R53, R194, 0x1, P6 ;  /* 0x000000c2352d7211 */ /* 0x001fc400030f0eff */
[----:B------:R-:W-:Y:S02]  /*7c50*/  LEA R46, P6, R43, R192, 0x1 ;  /* 0x000000c02b2e7211 */ /* 0x000fe400078c08ff */
[----:B--2---:R-:W-:Y:S02]  /*7c60*/  PRMT R49, R55, 0x7632, R49 ;  /* 0x0000763237317816 */ /* 0x004fe40000000031 */
[----:B------:R-:W-:Y:S01]  /*7c70*/  LEA.HI.X.SX32 R47, R43, R194, 0x1, P6 ;  /* 0x000000c22b2f7211 */ /* 0x000fe200030f0eff */
[C---:B------:R-:W-:Y:S01]  /*7c80*/  VIADD R43, R51.reuse, UR4 ;  /* 0x00000004332b7c36 */ /* 0x040fe20008000000 */
        /* <DEDUP_REMOVED lines=11> */
[C---:B------:R-:W-:Y:S01]  /*7d40*/  VIADD R53, R43.reuse, UR4 ;  /* 0x000000042b357c36 */ /* 0x040fe20008000000 */
[----:B------:R-:W-:Y:S01]  /*7d50*/  ULDC UR5, c[0x0][0x22c] ;  /* 0x00008b0000057ab9 */ /* 0x000fe20000000800 */
[----:B------:R0:W-:Y:S01]  /*7d60*/  @P1 STG.E.U16 desc[UR14][R48.64], R45 ;  /* 0x0000002d30001986 */ /* 0x0001e2000c10150e */
[----:B------:R-:W-:-:S02]  /*7d70*/  LEA R44, P1, R43, R192, 0x1 ;  /* 0x000000c02b2c7211 */ /* 0x000fc400078208ff */
[C---:B-1----:R-:W-:Y:S01]  /*7d80*/  LEA R46, P6, R53.reuse, R192, 0x1 ;  /* 0x000000c0352e7211 */ /* 0x042fe200078c08ff */
[----:B------:R-:W-:Y:S01]  /*7d90*/  @P5 STG.E.U16 desc[UR14][R50.64], R57 ;  /* 0x0000003932005986 */ /* 0x000fe2000c10150e */
        /* <DEDUP_REMOVED lines=10> */
[C---:B------:R-:W-:Y:S01]  /*7e40*/  VIADD R37, R53.reuse, UR4 ;  /* 0x0000000435257c36 */ /* 0x040fe20008000000 */
[----:B------:R-:W-:Y:S01]  /*7e50*/  ULDC UR5, c[0x0][0x22c] ;  /* 0x00008b0000057ab9 */ /* 0x000fe20000000800 */
[----:B------:R1:W-:Y:S01]  /*7e60*/  @P4 STG.E.U16 desc[UR14][R46.64], R58 ;  /* 0x0000003a2e004986 */ /* 0x0003e2000c10150e */
[----:B------:R-:W-:Y:S01]  /*7e70*/  LEA.HI.X.SX32 R43, R53, R194, 0x1, P6 ;  /* 0x000000c2352b7211 */ /* 0x000fe200030f0eff */
[----:B------:R-:W-:Y:S01]  /*7e80*/  ULDC UR6, c[0x0][0x22c] ;  /* 0x00008b0000067ab9 */ /* 0x000fe20000000800 */
[----:B------:R-:W-:Y:S01]  /*7e90*/  ISETP.LT.AND P4, PT, R39, UR5, !P0 ;  /* 0x0000000527007c0c */ /* 0x000fe2000c781270 */
[C---:B------:R-:W-:Y:S01]  /*7ea0*/  VIADD R39, R37.reuse, UR4 ;  /* 0x0000000425277c36 */ /* 0x040fe20008000000 */
[----:B------:R-:W-:Y:S01]  /*7eb0*/  ULDC UR5, c[0x0][0x22c] ;  /* 0x00008b0000057ab9 */ /* 0x000fe20000000800 */
[----:B0-----:R-:W-:-:S02]  /*7ec0*/  LEA R44, P6, R37, R192, 0x1 ;  /* 0x000000c0252c7211 */ /* 0x001fc400078c08ff */
[----:B-1----:R-:W-:Y:S02]  /*7ed0*/  PRMT R47, R58, 0x7632, R47 ;  /* 0x000076323a2f7816 */ /* 0x002fe4000000002f */
[----:B------:R-:W-:Y:S01]  /*7ee0*/  LEA.HI.X.SX32 R45, R37, R194, 0x1, P6 ;  /* 0x000000c2252d7211 */ /* 0x000fe200030f0eff */
[C---:B------:R-:W-:Y:S01]  /*7ef0*/  VIADD R37, R39.reuse, UR4 ;  /* 0x0000000427257c36 */ /* 0x040fe20008000000 */
[-C--:B------:R-:W-:Y:S01]  /*7f00*/  LEA R46, P6, R39, R192.reuse, 0x1 ;  /* 0x000000c0272e7211 */ /* 0x080fe200078c08ff */
[----:B------:R0:W-:Y:S01]  /*7f10*/  @P2 STG.E.U16 desc[UR14][R42.64], R47 ;  /* 0x0000002f2a002986 */ /* 0x0001e2000c10150e */
[----:B------:R-:W-:Y:S01]  /*7f20*/  ISETP.LT.AND P2, PT, R41, UR5, !P0 ;  /* 0x0000000529007c0c */ /* 0x000fe2000c741270 */
[----:B------:R-:W-:Y:S01]  /*7f30*/  ULDC UR5, c[0x0][0x22c] ;  /* 0x00008b0000057ab9 */ /* 0x000fe20000000800 */
[----:B------:R-:W-:Y:S01]  /*7f40*/  PRMT R41, R59, 0x7632, R41 ;  /* 0x000076323b297816 */ /* 0x000fe20000000029 */
        /* <DEDUP_REMOVED lines=8> */
[----:B-1----:R-:W-:-:S03]  /*7fd0*/  PRMT R44, R60, 0x7632, R44 ;  /* 0x000076323c2c7816 */ /* 0x002fc6000000002c */
[----:B------:R0:W-:Y:S01]  /*7fe0*/  @P1 STG.E.U16 desc[UR14][R46.64], R41 ;  /* 0x000000292e001986 */ /* 0x0001e2000c10150e */
[-C--:B------:R-:W-:Y:S02]  /*7ff0*/  LEA R42, P6, R39, R192.reuse, 0x1 ;  /* 0x000000c0272a7211 */ /* 0x080fe400078c08ff */
[----:B------:R-:W-:Y:S01]  /*8000*/  LEA R40, P1, R37, R192, 0x1 ;  /* 0x000000c025287211 */ /* 0x000fe200078208ff */
[----:B------:R-:W-:Y:S01]  /*8010*/  @P3 STG.E.U16 desc[UR14][R48.64], R60 ;  /* 0x0000003c30003986 */ /* 0x000fe2000c10150e */
[CC--:B------:R-:W-:Y:S01]  /*8020*/  LEA.HI.X.SX32 R43, R39.reuse, R194.reuse, 0x1, P6 ;  /* 0x000000c2272b7211 */ /* 0x0c0fe200030f0eff */
[----:B------:R-:W-:Y:S01]  /*8030*/  VIADD R39, R39, UR4 ;  /* 0x0000000427277c36 */ /* 0x000fe20008000000 */
[----:B------:R-:W-:Y:S01]  /*8040*/  ISETP.LT.AND P3, PT, R38, UR6, !P0 ;  /* 0x0000000626007c0c */ /* 0x000fe2000c761270 */
[----:B------:R-:W-:Y:S02]  /*8050*/  ULDC UR6, c[0x0][0x22c] ;  /* 0x00008b0000067ab9 */ /* 0x000fe40000000800 */
[----:B------:R-:W-:Y:S01]  /*8060*/  VIADD R45, R39, UR4 ;  /* 0x00000004272d7c36 */ /* 0x000fe20008000000 */
[----:B0-----:R-:W-:-:S02]  /*8070*/  LEA.HI.X.SX32 R41, R37, R194, 0x1, P1 ;  /* 0x000000c225297211 */ /* 0x001fc400008f0eff */
[----:B------:R-:W-:Y:S01]  /*8080*/  ISETP.LT.AND P1, PT, R36, UR5, !P0 ;  /* 0x0000000524007c0c */ /* 0x000fe2000c721270 */
[----:B------:R-:W-:Y:S01]  /*8090*/  ULDC UR5, c[0x0][0x22c] ;  /* 0x00008b0000057ab9 */ /* 0x000fe20000000800 */
[C---:B------:R-:W-:Y:S01]  /*80a0*/  LEA R36, P6, R39.reuse, R192, 0x1 ;  /* 0x000000c027247211 */ /* 0x040fe200078c08ff */
[----:B------:R0:W-:Y:S01]  /*80b0*/  @P4 STG.E.U16 desc[UR14][R40.64], R44 ;  /* 0x0000002c28004986 */ /* 0x0001e2000c10150e */
[----:B------:R-:W-:Y:S01]  /*80c0*/  ISETP.LT.AND P4, PT, R34, UR5, !P0 ;  /* 0x0000000522007c0c */ /* 0x000fe2000c781270 */
[----:B------:R-:W-:Y:S01]  /*80d0*/  ULDC UR5, c[0x0][0x22c] ;  /* 0x00008b0000057ab9 */ /* 0x000fe20000000800 */
[----:B------:R-:W-:Y:S01]  /*80e0*/  LEA.HI.X.SX32 R37, R39, R194, 0x1, P6 ;  /* 0x000000c227257211 */ /* 0x000fe200030f0eff */
[----:B------:R1:W-:Y:S01]  /*80f0*/  @P2 STG.E.U16 desc[UR14][R42.64], R61 ;  /* 0x0000003d2a002986 */ /* 0x0003e2000c10150e */
[----:B------:R-:W-:Y:S01]  /*8100*/  ISETP.LT.AND P2, PT, R31, UR5, !P0 ;  /* 0x000000051f007c0c */ /* 0x000fe2000c741270 */
[C---:B------:R-:W-:Y:S01]  /*8110*/  VIADD R31, R45.reuse, UR4 ;  /* 0x000000042d1f7c36 */ /* 0x040fe20008000000 */
[----:B------:R-:W-:Y:S01]  /*8120*/  LEA R38, P6, R45, R192, 0x1 ;  /* 0x000000c02d267211 */ /* 0x000fe200078c08ff */
[----:B------:R-:W-:-:S03]  /*8130*/  ULDC UR5, c[0x0][0x22c] ;  /* 0x00008b0000057ab9 */ /* 0x000fc60000000800 */
[----:B------:R-:W-:Y:S02]  /*8140*/  LEA.HI.X.SX32 R39, R45, R194, 0x1, P6 ;  /* 0x000000c22d277211 */ /* 0x000fe400030f0eff */
[----:B0-----:R-:W-:Y:S02]  /*8150*/  PRMT R41, R61, 0x7632, R41 ;  /* 0x000076323d297816 */ /* 0x001fe40000000029 */
[C---:B------:R-:W-:Y:S01]  /*8160*/  LEA R34, P6, R31.reuse, R192, 0x1 ;  /* 0x000000c01f227211 */ /* 0x040fe200078c08ff */
[----:B-1----:R-:W-:Y:S02]  /*8170*/  VIADD R43, R31, UR4 ;  /* 0x000000041f2b7c36 */ /* 0x002fe40008000000 */
[----:B------:R0:W-:Y:S01]  /*8180*/  @P5 STG.E.U16 desc[UR14][R36.64], R41 ;  /* 0x0000002924005986 */ /* 0x0001e2000c10150e */
[----:B------:R-:W-:Y:S01]  /*8190*/  ISETP.LT.AND P5, PT, R35, UR5, !P0 ;  /* 0x0000000523007c0c */ /* 0x000fe2000c7a1270 */
[----:B------:R-:W-:Y:S01]  /*81a0*/  ULDC UR5, c[0x0][0x22c] ;  /* 0x00008b0000057ab9 */ /* 0x000fe20000000800 */
[----:B------:R-:W-:Y:S01]  /*81b0*/  LEA.HI.X.SX32 R35, R31, R194, 0x1, P6 ;  /* 0x000000c21f237211 */ /* 0x000fe200030f0eff */
[----:B------:R-:W-:Y:S01]  /*81c0*/  @P1 STG.E.U16 desc[UR14][R38.64], R62 ;  /* 0x0000003e26001986 */ /* 0x000fe2000c10150e */
[----:B------:R-:W-:-:S02]  /*81d0*/  LEA R40, P6, R43, R192, 0x1 ;  /* 0x000000c02b287211 */ /* 0x000fc400078c08ff */
[----:B------:R-:W-:Y:S02]  /*81e0*/  PRMT R31, R62, 0x7632, R31 ;  /* 0x000076323e1f7816 */ /* 0x000fe4000000001f */
[----:B------:R-:W-:Y:S01]  /*81f0*/  ISETP.LT.AND P1, PT, R33, UR5, !P0 ;  /* 0x0000000521007c0c */ /* 0x000fe2000c721270 */
[----:B------:R-:W-:Y:S01]  /*8200*/  ULDC UR5, c[0x0][0x22c] ;  /* 0x00008b0000057ab9 */ /* 0x000fe20000000800 */
[C---:B0-----:R-:W-:Y:S01]  /*8210*/  LEA.HI.X.SX32 R41, R43.reuse, R194, 0x1, P6 ;  /* 0x000000c22b297211 */ /* 0x041fe200030f0eff */
[----:B------:R-:W-:Y:S01]  /*8220*/  VIADD R43, R43, UR4 ;  /* 0x000000042b2b7c36 */ /* 0x000fe20008000000 */
[----:B------:R0:W-:Y:S01]  /*8230*/  @P3 STG.E.U16 desc[UR14][R34.64], R31 ;  /* 0x0000001f22003986 */ /* 0x0001e2000c10150e */
[----:B------:R-:W-:Y:S01]  /*8240*/  ISETP.LT.AND P3, PT, R32, UR5, !P0 ;  /* 0x0000000520007c0c */ /* 0x000fe2000c761270 */
[----:B------:R-:W-:Y:S01]  /*8250*/  ULDC UR5, c[0x0][0x22c] ;  /* 0x00008b0000057ab9 */ /* 0x000fe20000000800 */
[----:B------:R-:W-:Y:S01]  /*8260*/  PRMT R37, R63, 0x7632, R37 ;  /* 0x000076323f257816 */ /* 0x000fe20000000025 */
[----:B------:R-:W-:Y:S01]  /*8270*/  @P4 STG.E.U16 desc[UR14][R40.64], R63 ;  /* 0x0000003f28004986 */ /* 0x000fe2000c10150e */
[----:B------:R-:W-:-:S02]  /*8280*/  LEA R32, P6, R43, R192, 0x1 ;  /* 0x000000c02b207211 */ /* 0x000fc400078c08ff */
[----:B------:R-:W-:Y:S01]  /*8290*/  ISETP.LT.AND P4, PT, R29, UR5, !P0 ;  /* 0x000000051d007c0c */ /* 0x000fe2000c781270 */
[C---:B------:R-:W-:Y:S01]  /*82a0*/  VIADD R29, R43.reuse, UR4 ;  /* 0x000000042b1d7c36 */ /* 0x040fe20008000000 */
[----:B------:R-:W-:Y:S01]  /*82b0*/  LEA.HI.X.SX32 R33, R43, R194, 0x1, P6 ;  /* 0x000000c22b217211 */ /* 0x000fe200030f0eff */
[----:B------:R-:W-:Y:S01]  /*82c0*/  ULDC UR4, c[0x0][0x248] ;  /* 0x0000920000047ab9 */ /* 0x000fe20000000800 */
[----:B------:R-:W-:Y:S01]  /*82d0*/  ULDC UR5, c[0x0][0x22c] ;  /* 0x00008b0000057ab9 */ /* 0x000fe20000000800 */
[C---:B0-----:R-:W-:Y:S01]  /*82e0*/  VIADD R31, R29.reuse, UR4 ;  /* 0x000000041d1f7c36 */ /* 0x041fe20008000000 */
[C---:B------:R-:W-:Y:S01]  /*82f0*/  LEA R34, P6, R29.reuse, R192, 0x1 ;  /* 0x000000c01d227211 */ /* 0x040fe200078c08ff */
[----:B------:R0:W-:Y:S01]  /*8300*/  @P2 STG.E.U16 desc[UR14][R32.64], R37 ;  /* 0x0000002520002986 */ /* 0x0001e2000c10150e */
[----:B------:R-:W-:Y:S01]  /*8310*/  ULDC UR4, c[0x0][0x248] ;  /* 0x0000920000047ab9 */ /* 0x000fe20000000800 */
[----:B------:R-:W-:Y:S01]  /*8320*/  ISETP.LT.AND P2, PT, R30, UR5, !P0 ;  /* 0x000000051e007c0c */ /* 0x000fe2000c741270 */
[----:B------:R-:W-:Y:S01]  /*8330*/  ULDC UR5, c[0x0][0x22c] ;  /* 0x00008b0000057ab9 */ /* 0x000fe20000000800 */
[----:B------:R-:W-:Y:S01]  /*8340*/  LEA.HI.X.SX32 R35, R29, R194, 0x1, P6 ;  /* 0x000000c21d237211 */ /* 0x000fe200030f0eff */
[C---:B------:R-:W-:Y:S01]  /*8350*/  VIADD R29, R31.reuse, UR4 ;  /* 0x000000041f1d7c36 */ /* 0x040fe20008000000 */
[----:B------:R-:W-:Y:S01]  /*8360*/  LEA R30, P6, R31, R192, 0x1 ;  /* 0x000000c01f1e7211 */ /* 0x000fe200078c08ff */
[----:B------:R-:W-:-:S02]  /*8370*/  ULDC UR4, c[0x0][0x22c] ;  /* 0x00008b0000047ab9 */ /* 0x000fc40000000800 */
[----:B------:R-:W-:Y:S01]  /*8380*/  @P5 STG.E.U16 desc[UR14][R34.64], R64 ;  /* 0x0000004022005986 */ /* 0x000fe2000c10150e */
[----:B------:R-:W-:Y:S02]  /*8390*/  LEA.HI.X.SX32 R31, R31, R194, 0x1, P6 ;  /* 0x000000c21f1f7211 */ /* 0x000fe400030f0eff */
[----:B------:R-:W-:Y:S02]  /*83a0*/  LEA R36, P6, R29, R192, 0x1 ;  /* 0x000000c01d247211 */ /* 0x000fe400078c08ff */
[----:B0-----:R-:W-:Y:S02]  /*83b0*/  PRMT R33, R64, 0x7632, R33 ;  /* 0x0000763240217816 */ /* 0x001fe40000000021 */
[----:B------:R-:W-:Y:S01]  /*83c0*/  ISETP.LT.AND P5, PT, R27, UR4, !P0 ;  /* 0x000000041b007c0c */ /* 0x000fe2000c7a1270 */
[----:B------:R-:W-:Y:S01]  /*83d0*/  ULDC UR4, c[0x0][0x248] ;  /* 0x0000920000047ab9 */ /* 0x000fe20000000800 */
[C---:B------:R-:W-:Y:S01]  /*83e0*/  LEA.HI.X.SX32 R37, R29.reuse, R194, 0x1, P6 ;  /* 0x000000c21d257211 */ /* 0x040fe200030f0eff */
[----:B------:R-:W-:Y:S01]  /*83f0*/  VIADD R29, R29, UR4 ;  /* 0x000000041d1d7c36 */ /* 0x000fe20008000000 */
[----:B------:R0:W-:Y:S01]  /*8400*/  @P1 STG.E.U16 desc[UR14][R30.64], R33 ;  /* 0x000000211e001986 */ /* 0x0001e2000c10150e */
[----:B------:R-:W-:Y:S01]  /*8410*/  ISETP.LT.AND P1, PT, R28, UR5, !P0 ;  /* 0x000000051c007c0c */ /* 0x000fe2000c721270 */
[----:B------:R-:W-:Y:S01]  /*8420*/  ULDC UR5, c[0x0][0x22c] ;  /* 0x00008b0000057ab9 */ /* 0x000fe20000000800 */
[----:B------:R-:W-:Y:S01]  /*8430*/  ULDC UR4, c[0x0][0x248] ;  /* 0x0000920000047ab9 */ /* 0x000fe20000000800 */
[----:B------:R-:W-:Y:S01]  /*8440*/  @P3 STG.E.U16 desc[UR14][R36.64], R65 ;  /* 0x0000004124003986 */ /* 0x000fe2000c10150e */
[----:B------:R-:W-:-:S02]  /*8450*/  LEA R28, P6, R29, R192, 0x1 ;  /* 0x000000c01d1c7211 */ /* 0x000fc400078c08ff */
[----:B------:R-:W-:Y:S01]  /*8460*/  ISETP.LT.AND P3, PT, R25, UR5, !P0 ;  /* 0x0000000519007c0c */ /* 0x000fe2000c761270 */
[C---:B------:R-:W-:Y:S01]  /*8470*/  VIADD R25, R29.reuse, UR4 ;  /* 0x000000041d197c36 */ /* 0x040fe20008000000 */
[----:B------:R-:W-:Y:S01]  /*8480*/  LEA.HI.X.SX32 R29, R29, R194, 0x1, P6 ;  /* 0x000000c21d1d7211 */ /* 0x000fe200030f0eff */
[----:B------:R-:W-:Y:S01]  /*8490*/  ULDC UR4, c[0x0][0x248] ;  /* 0x0000920000047ab9 */ /* 0x000fe20000000800 */
[----:B------:R-:W-:Y:S01]  /*84a0*/  ULDC UR5, c[0x0][0x22c] ;  /* 0x00008b0000057ab9 */ /* 0x000fe20000000800 */
[----:B0-----:R-:W-:Y:S01]  /*84b0*/  PRMT R33, R65, 0x7632, R33 ;  /* 0x0000763241217816 */ /* 0x001fe20000000021 */
[C---:B------:R-:W-:Y:S01]  /*84c0*/  VIADD R27, R25.reuse, UR4 ;  /* 0x00000004191b7c36 */ /* 0x040fe20008000000 */
[C---:B------:R-:W-:Y:S01]  /*84d0*/  LEA R30, P6, R25.reuse, R192, 0x1 ;  /* 0x000000c0191e7211 */ /* 0x040fe200078c08ff */
[----:B------:R-:W-:Y:S02]  /*84e0*/  ULDC UR4, c[0x0][0x248] ;  /* 0x0000920000047ab9 */ /* 0x000fe40000000800 */
[----:B------:R0:W-:Y:S01]  /*84f0*/  @P4 STG.E.U16 desc[UR14][R28.64], R33 ;  /* 0x000000211c004986 */ /* 0x0001e2000c10150e */
[----:B------:R-:W-:Y:S01]  /*8500*/  LEA.HI.X.SX32 R31, R25, R194, 0x1, P6 ;  /* 0x000000c2191f7211 */ /* 0x000fe200030f0eff */
[C---:B------:R-:W-:Y:S01]  /*8510*/  VIADD R25, R27.reuse, UR4 ;  /* 0x000000041b197c36 */ /* 0x040fe20008000000 */
[----:B------:R-:W-:Y:S01]  /*8520*/  ISETP.LT.AND P4, PT, R26, UR5, !P0 ;  /* 0x000000051a007c0c */ /* 0x000fe2000c781270 */
[----:B------:R-:W-:Y:S01]  /*8530*/  ULDC UR4, c[0x0][0x22c] ;  /* 0x00008b0000047ab9 */ /* 0x000fe20000000800 */
[----:B------:R-:W-:Y:S01]  /*8540*/  LEA R26, P6, R27, R192, 0x1 ;  /* 0x000000c01b1a7211 */ /* 0x000fe200078c08ff */
[----:B------:R-:W-:Y:S01]  /*8550*/  @P2 STG.E.U16 desc[UR14][R30.64], R66 ;  /* 0x000000421e002986 */ /* 0x000fe2000c10150e */
[----:B------:R-:W-:Y:S01]  /*8560*/  ISETP.LT.AND P2, PT, R23, UR4, !P0 ;  /* 0x0000000417007c0c */ /* 0x000fe2000c741270 */
[----:B------:R-:W-:Y:S01]  /*8570*/  ULDC UR4, c[0x0][0x248] ;  /* 0x0000920000047ab9 */ /* 0x000fe20000000800 */
[----:B------:R-:W-:Y:S01]  /*8580*/  LEA.HI.X.SX32 R27, R27, R194, 0x1, P6 ;  /* 0x000000c21b1b7211 */ /* 0x000fe200030f0eff */
[----:B------:R-:W-:Y:S01]  /*8590*/  ULDC UR5, c[0x0][0x22c] ;  /* 0x00008b0000057ab9 */ /* 0x000fe20000000800 */
[----:B------:R-:W-:-:S02]  /*85a0*/  LEA R32, P6, R25, R192, 0x1 ;  /* 0x000000c019207211 */ /* 0x000fc400078c08ff */
[----:B0-----:R-:W-:Y:S02]  /*85b0*/  PRMT R29, R66, 0x7632, R29 ;  /* 0x00007632421d7816 */ /* 0x001fe4000000001d */
[C---:B------:R-:W-:Y:S01]  /*85c0*/  LEA.HI.X.SX32 R33, R25.reuse, R194, 0x1, P6 ;  /* 0x000000c219217211 */ /* 0x040fe200030f0eff */
[----:B------:R-:W-:Y:S01]  /*85d0*/  VIADD R25, R25, UR4 ;  /* 0x0000000419197c36 */ /* 0x000fe20008000000 */
[----:B------:R-:W-:Y:S01]  /*85e0*/  ULDC UR4, c[0x0][0x248] ;  /* 0x0000920000047ab9 */ /* 0x000fe20000000800 */
[----:B------:R0:W-:Y:S01]  /*85f0*/  @P5 STG.E.U16 desc[UR14][R26.64], R29 ;  /* 0x0000001d1a005986 */ /* 0x0001e2000c10150e */
[----:B------:R-:W-:Y:S01]  /*8600*/  ISETP.LT.AND P5, PT, R24, UR5, !P0 ;  /* 0x0000000518007c0c */ /* 0x000fe2000c7a1270 */
[----:B------:R-:W-:Y:S01]  /*8610*/  ULDC UR5, c[0x0][0x22c] ;  /* 0x00008b0000057ab9 */ /* 0x000fe20000000800 */
[----:B------:R-:W-:Y:S01]  /*8620*/  LEA R24, P6, R25, R192, 0x1 ;  /* 0x000000c019187211 */ /* 0x000fe200078c08ff */
[----:B------:R-:W-:Y:S01]  /*8630*/  @P1 STG.E.U16 desc[UR14][R32.64], R67 ;  /* 0x0000004320001986 */ /* 0x000fe2000c10150e */
[----:B------:R-:W-:Y:S01]  /*8640*/  ISETP.LT.AND P1, PT, R21, UR5, !P0 ;  /* 0x0000000515007c0c */ /* 0x000fe2000c721270 */
[C---:B------:R-:W-:Y:S01]  /*8650*/  VIADD R21, R25.reuse, UR4 ;  /* 0x0000000419157c36 */ /* 0x040fe20008000000 */
[----:B------:R-:W-:Y:S01]  /*8660*/  LEA.HI.X.SX32 R25, R25, R194, 0x1, P6 ;  /* 0x000000c219197211 */ /* 0x000fe200030f0eff */
[----:B------:R-:W-:Y:S01]  /*8670*/  ULDC UR4, c[0x0][0x248] ;  /* 0x0000920000047ab9 */ /* 0x000fe20000000800 */
[----:B------:R-:W-:Y:S01]  /*8680*/  ULDC UR5, c[0x0][0x22c] ;  /* 0x00008b0000057ab9 */ /* 0x000fe20000000800 */
[----:B------:R-:W-:Y:S01]  /*8690*/  VIADD R23, R21, UR4 ;  /* 0x0000000415177c36 */ /* 0x000fe20008000000 */
[----:B------:R-:W-:Y:S01]  /*86a0*/  ULDC UR4, c[0x0][0x248] ;  /* 0x0000920000047ab9 */ /* 0x000fe20000000800 */
[----:B0-----:R-:W-:-:S02]  /*86b0*/  PRMT R29, R67, 0x7632, R29 ;  /* 0x00007632431d7816 */ /* 0x001fc4000000001d */
[----:B------:R-:W-:-:S03]  /*86c0*/  LEA R26, P6, R21, R192, 0x1 ;  /* 0x000000c0151a7211 */ /* 0x000fc600078c08ff */
        /* <DEDUP_REMOVED lines=118> */
[----:B0-----:R-:W-:Y:S01]  /*8e30*/  PRMT R13, R75, 0x7632, R13 ;  /* 0x000076324b0d7816 */ /* 0x001fe2000000000d */
[----:B------:R-:W0:Y:S01]  /*8e40*/  LDS.128 R16, [R193] ;  /* 0x00000000c1107984 */ /* 0x000e220000000c00 */
        /* <DEDUP_REMOVED lines=13> */
[----:B-1----:R-:W-:Y:S02]  /*8f20*/  PRMT R9, R76, 0x7632, R9 ;  /* 0x000076324c097816 */ /* 0x002fe40000000009 */
[C---:B------:R-:W-:Y:S01]  /*8f30*/  LEA.HI.X.SX32 R13, R5.reuse, R194, 0x1, P6 ;  /* 0x000000c2050d7211 */ /* 0x040fe200030f0eff */
[----:B------:R-:W-:Y:S01]  /*8f40*/  VIADD R5, R5, UR4 ;  /* 0x0000000405057c36 */ /* 0x000fe20008000000 */
[----:B------:R-:W-:Y:S01]  /*8f50*/  ULDC UR4, c[0x0][0x248] ;  /* 0x0000920000047ab9 */ /* 0x000fe20000000800 */
[----:B------:R1:W-:Y:S01]  /*8f60*/  @P5 STG.E.U16 desc[UR14][R6.64], R9 ;  /* 0x0000000906005986 */ /* 0x0003e2000c10150e */
[----:B------:R-:W-:Y:S01]  /*8f70*/  ISETP.LT.AND P5, PT, R4, UR5, !P0 ;  /* 0x0000000504007c0c */ /* 0x000fe2000c7a1270 */
[C---:B------:R-:W-:Y:S01]  /*8f80*/  VIADD R3, R5.reuse, UR4 ;  /* 0x0000000405037c36 */ /* 0x040fe20008000000 */
[C---:B------:R-:W-:Y:S01]  /*8f90*/  LEA R4, P6, R5.reuse, R192, 0x1 ;  /* 0x000000c005047211 */ /* 0x040fe200078c08ff */
[----:B------:R-:W-:Y:S01]  /*8fa0*/  ULDC UR5, c[0x0][0x22c] ;  /* 0x00008b0000057ab9 */ /* 0x000fe20000000800 */
[----:B------:R-:W-:Y:S01]  /*8fb0*/  @P1 STG.E.U16 desc[UR14][R12.64], R77 ;  /* 0x0000004d0c001986 */ /* 0x000fe2000c10150e */
[----:B------:R-:W-:Y:S01]  /*8fc0*/  ULDC UR4, c[0x0][0x248] ;  /* 0x0000920000047ab9 */ /* 0x000fe20000000800 */
[----:B------:R-:W-:Y:S01]  /*8fd0*/  ISETP.LT.AND P1, PT, R2, UR5, !P0 ;  /* 0x0000000502007c0c */ /* 0x000fe2000c721270 */
[----:B------:R-:W-:Y:S01]  /*8fe0*/  ULDC UR5, c[0x0][0x22c] ;  /* 0x00008b0000057ab9 */ /* 0x000fe20000000800 */
[----:B------:R-:W-:-:S02]  /*8ff0*/  LEA.HI.X.SX32 R5, R5, R194, 0x1, P6 ;  /* 0x000000c205057211 */ /* 0x000fc400030f0eff */
[C---:B------:R-:W-:Y:S01]  /*9000*/  LEA R2, P6, R3.reuse, R192, 0x1 ;  /* 0x000000c003027211 */ /* 0x040fe200078c08ff */
[----:B-1----:R-:W-:Y:S01]  /*9010*/  VIADD R9, R3, UR4 ;  /* 0x0000000403097c36 */ /* 0x002fe20008000000 */
[----:B------:R-:W-:Y:S01]  /*9020*/  PRMT R7, R77, 0x7632, R7 ;  /* 0x000076324d077816 */ /* 0x000fe20000000007 */
[----:B------:R-:W-:Y:S01]  /*9030*/  ULDC UR4, c[0x0][0x248] ;  /* 0x0000920000047ab9 */ /* 0x000fe20000000800 */
[----:B------:R-:W-:Y:S02]  /*9040*/  LEA.HI.X.SX32 R3, R3, R194, 0x1, P6 ;  /* 0x000000c203037211 */ /* 0x000fe400030f0eff */
[----:B------:R-:W-:Y:S01]  /*9050*/  LEA R6, P6, R9, R192, 0x1 ;  /* 0x000000c009067211 */ /* 0x000fe200078c08ff */
[----:B------:R1:W-:Y:S01]  /*9060*/  @P3 STG.E.U16 desc[UR14][R4.64], R7 ;  /* 0x0000000704003986 */ /* 0x0003e2000c10150e */
[----:B------:R-:W-:Y:S01]  /*9070*/  ISETP.LT.AND P3, PT, R164, UR5, !P0 ;  /* 0x00000005a4007c0c */ /* 0x000fe2000c761270 */
[----:B------:R-:W-:Y:S01]  /*9080*/  ULDC UR5, c[0x0][0x22c] ;  /* 0x00008b0000057ab9 */ /* 0x000fe20000000800 */
[----:B------:R-:W-:Y:S01]  /*9090*/  PRMT R10, R81, 0x7632, R10 ;  /* 0x00007632510a7816 */ /* 0x000fe2000000000a */
[----:B------:R2:W-:Y:S01]  /*90a0*/  @P4 STG.E.U16 desc[UR14][R2.64], R78 ;  /* 0x0000004e02004986 */ /* 0x0005e2000c10150e */
[----:B------:R-:W-:Y:S01]  /*90b0*/  ISETP.LT.AND P4, PT, R165, UR5, !P0 ;  /* 0x00000005a5007c0c */ /* 0x000fe2000c781270 */
[----:B------:R-:W-:Y:S01]  /*90c0*/  ULDC UR5, c[0x0][0x22c] ;  /* 0x00008b0000057ab9 */ /* 0x000fe20000000800 */
[C---:B-1----:R-:W-:Y:S01]  /*90d0*/  LEA.HI.X.SX32 R7, R9.reuse, R194, 0x1, P6 ;  /* 0x000000c209077211 */ /* 0x042fe200030f0eff */
[----:B------:R-:W-:Y:S01]  /*90e0*/  VIADD R9, R9, UR4 ;  /* 0x0000000409097c36 */ /* 0x000fe20008000000 */
[----:B------:R-:W-:Y:S01]  /*90f0*/  PRMT R5, R78, 0x7632, R5 ;  /* 0x000076324e057816 */ /* 0x000fe20000000005 */
[----:B------:R-:W-:-:S02]  /*9100*/  ULDC UR4, c[0x0][0x248] ;  /* 0x0000920000047ab9 */ /* 0x000fc40000000800 */
[C---:B--2---:R-:W-:Y:S01]  /*9110*/  VIADD R3, R9.reuse, UR4 ;  /* 0x0000000409037c36 */ /* 0x044fe20008000000 */
[----:B------:R-:W-:Y:S01]  /*9120*/  LEA R4, P6, R9, R192, 0x1 ;  /* 0x000000c009047211 */ /* 0x000fe200078c08ff */
[----:B------:R1:W-:Y:S01]  /*9130*/  @P2 STG.E.U16 desc[UR14][R6.64], R5 ;  /* 0x0000000506002986 */ /* 0x0003e2000c10150e */
[----:B------:R-:W-:Y:S01]  /*9140*/  ULDC UR4, c[0x0][0x248] ;  /* 0x0000920000047ab9 */ /* 0x000fe20000000800 */
[----:B------:R-:W-:Y:S01]  /*9150*/  ISETP.LT.AND P2, PT, R167, UR5, !P0 ;  /* 0x00000005a7007c0c */ /* 0x000fe2000c741270 */
[----:B------:R-:W-:Y:S01]  /*9160*/  ULDC UR5, c[0x0][0x22c] ;  /* 0x00008b0000057ab9 */ /* 0x000fe20000000800 */
[----:B-1----:R-:W-:Y:S01]  /*9170*/  LEA.HI.X.SX32 R5, R9, R194, 0x1, P6 ;  /* 0x000000c209057211 */ /* 0x002fe200030f0eff */
[C---:B------:R-:W-:Y:S01]  /*9180*/  VIADD R9, R3.reuse, UR4 ;  /* 0x0000000403097c36 */ /* 0x040fe20008000000 */
[----:B------:R-:W-:Y:S01]  /*9190*/  LEA R2, P6, R3, R192, 0x1 ;  /* 0x000000c003027211 */ /* 0x000fe200078c08ff */
[----:B------:R-:W-:Y:S01]  /*91a0*/  ULDC UR4, c[0x0][0x22c] ;  /* 0x00008b0000047ab9 */ /* 0x000fe20000000800 */
[----:B------:R-:W-:Y:S01]  /*91b0*/  PRMT R7, R79, 0x7632, R7 ;  /* 0x000076324f077816 */ /* 0x000fe20000000007 */
[----:B------:R-:W-:Y:S01]  /*91c0*/  @P5 STG.E.U16 desc[UR14][R4.64], R79 ;  /* 0x0000004f04005986 */ /* 0x000fe2000c10150e */
[----:B------:R-:W-:-:S02]  /*91d0*/  LEA.HI.X.SX32 R3, R3, R194, 0x1, P6 ;  /* 0x000000c203037211 */ /* 0x000fc400030f0eff */
[----:B------:R-:W-:Y:S02]  /*91e0*/  LEA R6, P5, R9, R192, 0x1 ;  /* 0x000000c009067211 */ /* 0x000fe400078a08ff */
[----:B------:R-:W-:Y:S01]  /*91f0*/  ISETP.LT.AND P6, PT, R168, UR4, !P0 ;  /* 0x00000004a8007c0c */ /* 0x000fe2000c7c1270 */
[----:B------:R1:W-:Y:S01]  /*9200*/  @P1 STG.E.U16 desc[UR14][R2.64], R7 ;  /* 0x0000000702001986 */ /* 0x0003e2000c10150e */
[----:B------:R-:W-:Y:S01]  /*9210*/  ULDC UR4, c[0x0][0x248] ;  /* 0x0000920000047ab9 */ /* 0x000fe20000000800 */
[----:B------:R-:W-:Y:S01]  /*9220*/  ISETP.LT.AND P1, PT, R169, UR5, !P0 ;  /* 0x00000005a9007c0c */ /* 0x000fe2000c721270 */
[----:B------:R-:W-:Y:S01]  /*9230*/  ULDC UR5, c[0x0][0x22c] ;  /* 0x00008b0000057ab9 */ /* 0x000fe20000000800 */
[C---:B-1----:R-:W-:Y:S01]  /*9240*/  LEA.HI.X.SX32 R7, R9.reuse, R194, 0x1, P5 ;  /* 0x000000c209077211 */ /* 0x042fe200028f0eff */
[----:B------:R-:W-:Y:S01]  /*9250*/  VIADD R9, R9, UR4 ;  /* 0x0000000409097c36 */ /* 0x000fe20008000000 */
[----:B------:R-:W-:Y:S01]  /*9260*/  ULDC UR4, c[0x0][0x248] ;  /* 0x0000920000047ab9 */ /* 0x000fe20000000800 */
[----:B------:R-:W-:-:S02]  /*9270*/  PRMT R3, R80, 0x7632, R3 ;  /* 0x0000763250037816 */ /* 0x000fc40000000003 */
[----:B------:R-:W-:Y:S01]  /*9280*/  @P3 STG.E.U16 desc[UR14][R6.64], R80 ;  /* 0x0000005006003986 */ /* 0x000fe2000c10150e */
[C---:B------:R-:W-:Y:S01]  /*9290*/  LEA R4, P3, R9.reuse, R192, 0x1 ;  /* 0x000000c009047211 */ /* 0x040fe200078608ff */
[----:B------:R-:W-:Y:S01]  /*92a0*/  VIADD R11, R9, UR4 ;  /* 0x00000004090b7c36 */ /* 0x000fe20008000000 */
[----:B------:R-:W-:Y:S01]  /*92b0*/  ULDC UR4, c[0x0][0x22c] ;  /* 0x00008b0000047ab9 */ /* 0x000fe20000000800 */
[----:B------:R-:W-:Y:S01]  /*92c0*/  ISETP.LT.AND P5, PT, R175, UR5, !P0 ;  /* 0x00000005af007c0c */ /* 0x000fe2000c7a1270 */
[----:B------:R-:W-:Y:S01]  /*92d0*/  ULDC UR5, c[0x0][0x22c] ;  /* 0x00008b0000057ab9 */ /* 0x000fe20000000800 */
[----:B------:R-:W-:Y:S02]  /*92e0*/  LEA.HI.X.SX32 R5, R9, R194, 0x1, P3 ;  /* 0x000000c209057211 */ /* 0x000fe400018f0eff */
[----:B------:R-:W-:-:S03]  /*92f0*/  LEA R2, P3, R11, R192, 0x1 ;  /* 0x000000c00b027211 */ /* 0x000fc600078608ff */
[----:B------:R1:W-:Y:S01]  /*9300*/  @P4 STG.E.U16 desc[UR14][R4.64], R3 ;  /* 0x0000000304004986 */ /* 0x0003e2000c10150e */
[----:B------:R-:W-:Y:S01]  /*9310*/  ISETP.LT.AND P4, PT, R176, UR4, !P0 ;  /* 0x00000004b0007c0c */ /* 0x000fe2000c781270 */
[----:B------:R-:W-:Y:S01]  /*9320*/  ULDC UR4, c[0x0][0x248] ;  /* 0x0000920000047ab9 */ /* 0x000fe20000000800 */
[C---:B-1----:R-:W-:Y:S01]  /*9330*/  LEA.HI.X.SX32 R3, R11.reuse, R194, 0x1, P3 ;  /* 0x000000c20b037211 */ /* 0x042fe200018f0eff */
[----:B------:R-:W-:Y:S01]  /*9340*/  VIADD R11, R11, UR4 ;  /* 0x000000040b0b7c36 */ /* 0x000fe20008000000 */
[----:B------:R-:W-:Y:S01]  /*9350*/  ULDC UR4, c[0x0][0x248] ;  /* 0x0000920000047ab9 */ /* 0x000fe20000000800 */
[----:B------:R-:W-:Y:S01]  /*9360*/  ISETP.LT.AND P3, PT, R178, UR5, !P0 ;  /* 0x00000005b2007c0c */ /* 0x000fe2000c761270 */
[----:B------:R-:W-:Y:S01]  /*9370*/  ULDC UR5, c[0x0][0x22c] ;  /* 0x00008b0000057ab9 */ /* 0x000fe20000000800 */
[----:B------:R1:W-:Y:S01]  /*9380*/  @P2 STG.E.U16 desc[UR14][R2.64], R81 ;  /* 0x0000005102002986 */ /* 0x0003e2000c10150e */
[C---:B------:R-:W-:Y:S01]  /*9390*/  LEA R6, P2, R11.reuse, R192, 0x1 ;  /* 0x000000c00b067211 */ /* 0x040fe200078408ff */
[----:B------:R-:W-:Y:S01]  /*93a0*/  VIADD R5, R11, UR4 ;  /* 0x000000040b057c36 */ /* 0x000fe20008000000 */
[----:B------:R-:W-:-:S02]  /*93b0*/  ULDC UR4, c[0x0][0x248] ;  /* 0x0000920000047ab9 */ /* 0x000fc40000000800 */
[----:B------:R-:W-:Y:S01]  /*93c0*/  LEA.HI.X.SX32 R7, R11, R194, 0x1, P2 ;  /* 0x000000c20b077211 */ /* 0x000fe200010f0eff */
[C---:B------:R-:W-:Y:S01]  /*93d0*/  VIADD R9, R5.reuse, UR4 ;  /* 0x0000000405097c36 */ /* 0x040fe20008000000 */
[-C--:B------:R-:W-:Y:S01]  /*93e0*/  LEA R4, P2, R5, R192.reuse, 0x1 ;  /* 0x000000c005047211 */ /* 0x080fe200078408ff */
[----:B------:R-:W-:Y:S02]  /*93f0*/  ULDC UR4, c[0x0][0x248] ;  /* 0x0000920000047ab9 */ /* 0x000fe40000000800 */
[----:B------:R2:W-:Y:S01]  /*9400*/  @P6 STG.E.U16 desc[UR14][R6.64], R10 ;  /* 0x0000000a06006986 */ /* 0x0005e2000c10150e */
[C---:B------:R-:W-:Y:S01]  /*9410*/  VIADD R11, R9.reuse, UR4 ;  /* 0x00000004090b7c36 */ /* 0x040fe20008000000 */
[----:B-1----:R-:W-:Y:S01]  /*9420*/  LEA R2, P6, R9, R192, 0x1 ;  /* 0x000000c009027211 */ /* 0x002fe200078c08ff */
[----:B------:R-:W-:Y:S01]  /*9430*/  ULDC UR4, c[0x0][0x22c] ;  /* 0x00008b0000047ab9 */ /* 0x000fe20000000800 */
[-C--:B------:R-:W-:Y:S02]  /*9440*/  LEA.HI.X.SX32 R5, R5, R194.reuse, 0x1, P2 ;  /* 0x000000c205057211 */ /* 0x080fe400010f0eff */
[----:B------:R-:W-:-:S02]  /*9450*/  LEA.HI.X.SX32 R3, R9, R194, 0x1, P6 ;  /* 0x000000c209037211 */ /* 0x000fc400030f0eff */
[C---:B------:R-:W-:Y:S01]  /*9460*/  LEA R8, P6, R11.reuse, R192, 0x1 ;  /* 0x000000c00b087211 */ /* 0x040fe200078c08ff */
[----:B------:R1:W-:Y:S01]  /*9470*/  @P1 STG.E.U16 desc[UR14][R4.64], R82 ;  /* 0x0000005204001986 */ /* 0x0003e2000c10150e */
[----:B------:R-:W-:Y:S01]  /*9480*/  ISETP.LT.AND P1, PT, R180, UR4, !P0 ;  /* 0x00000004b4007c0c */ /* 0x000fe2000c721270 */
[----:B------:R-:W-:Y:S01]  /*9490*/  ULDC UR4, c[0x0][0x248] ;  /* 0x0000920000047ab9 */ /* 0x000fe20000000800 */
[C---:B------:R-:W-:Y:S01]  /*94a0*/  LEA.HI.X.SX32 R9, R11.reuse, R194, 0x1, P6 ;  /* 0x000000c20b097211 */ /* 0x040fe200030f0eff */
[----:B------:R-:W-:Y:S01]  /*94b0*/  VIADD R11, R11, UR4 ;  /* 0x000000040b0b7c36 */ /* 0x000fe20008000000 */
[----:B------:R-:W-:Y:S01]  /*94c0*/  ULDC UR4, c[0x0][0x248] ;  /* 0x0000920000047ab9 */ /* 0x000fe20000000800 */
[----:B------:R-:W-:Y:S01]  /*94d0*/  ISETP.LT.AND P2, PT, R179, UR5, !P0 ;  /* 0x00000005b3007c0c */ /* 0x000fe2000c741270 */
[----:B------:R-:W-:Y:S01]  /*94e0*/  ULDC UR5, c[0x0][0x22c] ;  /* 0x00008b0000057ab9 */ /* 0x000fe20000000800 */
[----:B--2---:R-:W-:Y:S01]  /*94f0*/  VIADD R7, R11, UR4 ;  /* 0x000000040b077c36 */ /* 0x004fe20008000000 */
[----:B------:R-:W-:Y:S01]  /*9500*/  ULDC UR4, c[0x0][0x248] ;  /* 0x0000920000047ab9 */ /* 0x000fe20000000800 */
[----:B------:R-:W-:-:S02]  /*9510*/  PRMT R10, R83, 0x7632, R10 ;  /* 0x00007632530a7816 */ /* 0x000fc4000000000a */
        /* <DEDUP_REMOVED lines=8> */
[----:B-1----:R-:W-:Y:S02]  /*95a0*/  LEA.HI.X.SX32 R5, R11, R194, 0x1, P6 ;  /* 0x000000c20b057211 */ /* 0x002fe400030f0eff */
[C---:B------:R-:W-:Y:S01]  /*95b0*/  LEA R2, P6, R7.reuse, R192, 0x1 ;  /* 0x000000c007027211 */ /* 0x040fe200078c08ff */
[----:B--2---:R-:W-:Y:S01]  /*95c0*/  VIADD R9, R7, UR4 ;  /* 0x0000000407097c36 */ /* 0x004fe20008000000 */
[----:B------:R-:W-:-:S02]  /*95d0*/  ULDC UR4, c[0x0][0x248] ;  /* 0x0000920000047ab9 */ /* 0x000fc40000000800 */
[----:B------:R-:W-:Y:S01]  /*95e0*/  LEA.HI.X.SX32 R3, R7, R194, 0x1, P6 ;  /* 0x000000c207037211 */ /* 0x000fe200030f0eff */
[----:B------:R1:W-:Y:S01]  /*95f0*/  @P3 STG.E.U16 desc[UR14][R4.64], R10 ;  /* 0x0000000a04003986 */ /* 0x0003e2000c10150e */
[----:B------:R-:W-:Y:S01]  /*9600*/  ISETP.LT.AND P3, PT, R188, UR5, !P0 ;  /* 0x00000005bc007c0c */ /* 0x000fe2000c761270 */
[----:B------:R-:W-:Y:S01]  /*9610*/  ULDC UR5, c[0x0][0x22c] ;  /* 0x00008b0000057ab9 */ /* 0x000fe20000000800 */
[----:B------:R-:W-:Y:S01]  /*9620*/  LEA R6, P6, R9, R192, 0x1 ;  /* 0x000000c009067211 */ /* 0x000fe200078c08ff */
[----:B0-----:R0:W-:Y:S01]  /*9630*/  @P2 STG.E.U16 desc[UR14][R2.64], R16 ;  /* 0x0000001002002986 */ /* 0x0011e2000c10150e */
[----:B------:R-:W-:Y:S01]  /*9640*/  ISETP.LT.AND P2, PT, R189, UR5, !P0 ;  /* 0x00000005bd007c0c */ /* 0x000fe2000c741270 */
[----:B------:R-:W-:Y:S01]  /*9650*/  ULDC UR5, c[0x0][0x248] ;  /* 0x0000920000057ab9 */ /* 0x000fe20000000800 */
[C---:B------:R-:W-:Y:S01]  /*9660*/  LEA.HI.X.SX32 R7, R9.reuse, R194, 0x1, P6 ;  /* 0x000000c209077211 */ /* 0x040fe200030f0eff */
[----:B------:R-:W-:Y:S01]  /*9670*/  VIADD R9, R9, UR4 ;  /* 0x0000000409097c36 */ /* 0x000fe20008000000 */
[----:B------:R-:W-:-:S03]  /*9680*/  ULDC UR4, c[0x0][0x248] ;  /* 0x0000920000047ab9 */ /* 0x000fc60000000800 */
[----:B-1----:R-:W-:Y:S01]  /*9690*/  VIADD R5, R9, UR4 ;  /* 0x0000000409057c36 */ /* 0x002fe20008000000 */
[----:B------:R-:W-:Y:S01]  /*96a0*/  ULDC UR4, c[0x0][0x248] ;  /* 0x0000920000047ab9 */ /* 0x000fe20000000800 */
[----:B0-----:R-:W-:Y:S02]  /*96b0*/  PRMT R3, R16, 0x7632, R3 ;  /* 0x0000763210037816 */ /* 0x001fe40000000003 */
[----:B------:R-:W-:Y:S01]  /*96c0*/  VIADD R11, R5, UR4 ;  /* 0x00000004050b7c36 */ /* 0x000fe20008000000 */
[----:B------:R-:W-:Y:S02]  /*96d0*/  ULDC UR4, c[0x0][0x248] ;  /* 0x0000920000047ab9 */ /* 0x000fe40000000800 */
[----:B------:R0:W-:Y:S01]  /*96e0*/  @P1 STG.E.U16 desc[UR14][R6.64], R3 ;  /* 0x0000000306001986 */ /* 0x0001e2000c10150e */
[----:B------:R-:W-:-:S04]  /*96f0*/  LEA R2, P1, R9, R192, 0x1 ;  /* 0x000000c009027211 */ /* 0x000fc800078208ff */
[----:B0-----:R-:W-:Y:S01]  /*9700*/  LEA.HI.X.SX32 R3, R9, R194, 0x1, P1 ;  /* 0x000000c209037211 */ /* 0x001fe200008f0eff */
[----:B------:R-:W-:Y:S01]  /*9710*/  VIADD R9, R11, UR4 ;  /* 0x000000040b097c36 */ /* 0x000fe20008000000 */
[-C--:B------:R-:W-:Y:S01]  /*9720*/  LEA R4, P1, R5, R192.reuse, 0x1 ;  /* 0x000000c005047211 */ /* 0x080fe200078208ff */
[----:B------:R-:W-:Y:S01]  /*9730*/  ULDC UR4, c[0x0][0x248] ;  /* 0x0000920000047ab9 */ /* 0x000fe20000000800 */
[----:B------:R-:W-:Y:S01]  /*9740*/  LEA R6, P6, R11, R192, 0x1 ;  /* 0x000000c00b067211 */ /* 0x000fe200078c08ff */
[----:B------:R-:W-:Y:S01]  /*9750*/  VIADD R13, R9, UR5 ;  /* 0x00000005090d7c36 */ /* 0x000fe20008000000 */
[-C--:B------:R-:W-:Y:S01]  /*9760*/  LEA.HI.X.SX32 R5, R5, R194.reuse, 0x1, P1 ;  /* 0x000000c205057211 */ /* 0x080fe200008f0eff */
[----:B------:R0:W-:Y:S01]  /*9770*/  @P5 STG.E.U16 desc[UR14][R2.64], R17 ;  /* 0x0000001102005986 */ /* 0x0001e2000c10150e */
[----:B------:R-:W-:Y:S01]  /*9780*/  LEA.HI.X.SX32 R7, R11, R194, 0x1, P6 ;  /* 0x000000c20b077211 */ /* 0x000fe200030f0eff */
[C---:B------:R-:W-:Y:S01]  /*9790*/  VIADD R15, R13.reuse, UR4 ;  /* 0x000000040d0f7c36 */ /* 0x040fe20008000000 */
[-C--:B------:R-:W-:Y:S01]  /*97a0*/  LEA R10, P1, R13, R192.reuse, 0x1 ;  /* 0x000000c00d0a7211 */ /* 0x080fe200078208ff */
[----:B------:R-:W-:Y:S01]  /*97b0*/  ULDC UR4, c[0x0][0x22c] ;  /* 0x00008b0000047ab9 */ /* 0x000fe20000000800 */
[----:B------:R-:W-:-:S02]  /*97c0*/  LEA R8, P6, R9, R192, 0x1 ;  /* 0x000000c009087211 */ /* 0x000fc400078c08ff */
[-C--:B------:R-:W-:Y:S02]  /*97d0*/  LEA.HI.X.SX32 R11, R13, R194.reuse, 0x1, P1 ;  /* 0x000000c20d0b7211 */ /* 0x080fe400008f0eff */
[----:B------:R-:W-:Y:S02]  /*97e0*/  ISETP.LT.AND P1, PT, R0, UR4, !P0 ;  /* 0x0000000400007c0c */ /* 0x000fe4000c721270 */
[----:B------:R-:W-:Y:S02]  /*97f0*/  ISETP.LT.AND P0, PT, R190, UR6, !P0 ;  /* 0x00000006be007c0c */ /* 0x000fe4000c701270 */
[----:B------:R-:W-:Y:S02]  /*9800*/  PRMT R0, R17, 0x7632, R0 ;  /* 0x0000763211007816 */ /* 0x000fe40000000000 */
[----:B------:R-:W-:Y:S02]  /*9810*/  LEA.HI.X.SX32 R9, R9, R194, 0x1, P6 ;  /* 0x000000c209097211 */ /* 0x000fe400030f0eff */
[----:B0-----:R-:W-:Y:S01]  /*9820*/  PRMT R3, R18, 0x7632, R3 ;  /* 0x0000763212037816 */ /* 0x001fe20000000003 */
[----:B------:R0:W-:Y:S01]  /*9830*/  @P4 STG.E.U16 desc[UR14][R4.64], R0 ;  /* 0x0000000004004986 */ /* 0x0001e2000c10150e */
[----:B------:R-:W-:-:S03]  /*9840*/  LEA R192, P6, R15, R192, 0x1 ;  /* 0x000000c00fc07211 */ /* 0x000fc600078c08ff */
[----:B------:R0:W-:Y:S01]  /*9850*/  @P3 STG.E.U16 desc[UR14][R6.64], R18 ;  /* 0x0000001206003986 */ /* 0x0001e2000c10150e */
[----:B------:R-:W-:-:S03]  /*9860*/  LEA.HI.X.SX32 R193, R15, R194, 0x1, P6 ;  /* 0x000000c20fc17211 */ /* 0x000fc600030f0eff */
[----:B------:R0:W-:Y:S04]  /*9870*/  @P2 STG.E.U16 desc[UR14][R8.64], R3 ;  /* 0x0000000308002986 */ /* 0x0001e8000c10150e */
[----:B------:R0:W-:Y:S01]  /*9880*/  @P1 STG.E.U16 desc[UR14][R10.64], R19 ;  /* 0x000000130a001986 */ /* 0x0001e2000c10150e */
[----:B------:R-:W-:Y:S05]  /*9890*/  @!P0 EXIT ;  /* 0x000000000000894d */ /* 0x000fea0003800000 */
[----:B------:R-:W-:-:S05]  /*98a0*/  PRMT R96, R19, 0x7632, R96 ;  /* 0x0000763213607816 */ /* 0x000fca0000000060 */
[----:B------:R-:W-:Y:S01]  /*98b0*/  STG.E.U16 desc[UR14][R192.64], R96 ;  /* 0x00000060c0007986 */ /* 0x000fe2000c10150e */
[----:B------:R-:W-:Y:S05]  /*98c0*/  EXIT ;  /* 0x000000000000794d */ /* 0x000fea0003800000 */
.L_x_2:
[----:B------:R-:W-:-:S00]  /*98d0*/  BRA `(.L_x_2) ;  /* 0xfffffffc00fc7947 */ /* 0x000fc0000383ffff */
[----:B------:R-:W-:-:S00]  /*98e0*/  NOP ;  /* 0x0000000000007918 */ /* 0x000fc00000000000 */
        /* <DEDUP_REMOVED lines=9> */
.L_x_3:


//--------------------- .nv.shared.matmul_kernel  --------------------------
	.section	.nv.shared.matmul_kernel,"aw",@nobits
	.sectionflags	@""
	.align	16
	.zero		1024


//--------------------- .nv.shared.reserved.0     --------------------------
	.section	.nv.shared.reserved.0,"aw",@nobits
	.weak		__nv_reservedSMEM_offset_0_alias
	.size		__nv_reservedSMEM_offset_0_alias, 0, 0
	.other		__nv_reservedSMEM_offset_0_alias,@"STO_CUDA_RESERVED_SHARED STV_DEFAULT"
__nv_reservedSMEM_offset_0_alias:
	.zero		0


//--------------------- .nv.constant0.matmul_kernel --------------------------
	.section	.nv.constant0.matmul_kernel,"a",@progbits
	.sectionflags	@""
	.align	4
.nv.constant0.matmul_kernel:
	.zero		608


//--------------------- SYMBOLS --------------------------

	.type		.nv.reservedSmem.offset0,@object
	.size		.nv.reservedSmem.offset0,0x4
